//
// Generated by NVIDIA NVVM Compiler
//
// Compiler Build ID: CL-36424714
// Cuda compilation tools, release 13.0, V13.0.88
// Based on NVVM 20.0.0
//

.version 9.0
.target sm_100
.address_size 64

	// .globl	my_kernel_kernel0
// _ZZ17my_kernel_kernel0E20placeholder_d_shared has been demoted
// _ZZ17my_kernel_kernel0E18placeholder_shared has been demoted

.visible .entry my_kernel_kernel0(
	.param .u64 .ptr .align 1 my_kernel_kernel0_param_0,
	.param .u64 .ptr .align 1 my_kernel_kernel0_param_1,
	.param .u64 .ptr .align 1 my_kernel_kernel0_param_2
)
{
	.reg .pred 	%p<6>;
	.reg .b32 	%r<177>;
	.reg .b32 	%f<438>;
	.reg .b64 	%rd<78>;
	// demoted variable
	.shared .align 4 .b8 _ZZ17my_kernel_kernel0E20placeholder_d_shared[512];
	// demoted variable
	.shared .align 4 .b8 _ZZ17my_kernel_kernel0E18placeholder_shared[4096];
	mov.u32 	%r1, %tid.x;
	shl.b32 	%r14, %r1, 9;
	or.b32  	%r15, %r14, %r1;
	mov.u32 	%r16, %ctaid.x;
	shl.b32 	%r17, %r16, 7;
	and.b32  	%r2, %r17, 2147483392;
	shl.b32 	%r18, %r1, 5;
	and.b32  	%r19, %r18, 192;
	and.b32  	%r20, %r15, 520193;
	add.s32 	%r21, %r20, %r2;
	or.b32  	%r3, %r21, %r19;
	shl.b32 	%r22, %r1, 6;
	and.b32  	%r4, %r16, 1;
	shl.b32 	%r5, %r1, 1;
	and.b32  	%r23, %r18, 1984;
	add.s32 	%r24, %r22, 2048;
	and.b32  	%r25, %r24, 126976;
	xor.b32  	%r26, %r23, 1024;
	or.b32  	%r6, %r25, %r26;
	add.s32 	%r27, %r22, 18432;
	and.b32  	%r28, %r27, 126976;
	or.b32  	%r7, %r28, %r26;
	add.s32 	%r29, %r22, 51200;
	and.b32  	%r30, %r29, 126976;
	or.b32  	%r8, %r30, %r26;
	add.s32 	%r31, %r22, 55296;
	and.b32  	%r32, %r31, 126976;
	or.b32  	%r9, %r32, %r26;
	mov.b32 	%r175, 0;
	mov.f32 	%f374, 0f00000000;
	mov.f32 	%f375, %f374;
	mov.f32 	%f376, %f374;
	mov.f32 	%f377, %f374;
	mov.f32 	%f378, %f374;
	mov.f32 	%f379, %f374;
	mov.f32 	%f380, %f374;
	mov.f32 	%f381, %f374;
	mov.f32 	%f382, %f374;
	mov.f32 	%f383, %f374;
	mov.f32 	%f384, %f374;
	mov.f32 	%f385, %f374;
	mov.f32 	%f386, %f374;
	mov.f32 	%f387, %f374;
	mov.f32 	%f388, %f374;
	mov.f32 	%f389, %f374;
	mov.f32 	%f390, %f374;
	mov.f32 	%f391, %f374;
	mov.f32 	%f392, %f374;
	mov.f32 	%f393, %f374;
	mov.f32 	%f394, %f374;
	mov.f32 	%f395, %f374;
	mov.f32 	%f396, %f374;
	mov.f32 	%f397, %f374;
	mov.f32 	%f398, %f374;
	mov.f32 	%f399, %f374;
	mov.f32 	%f400, %f374;
	mov.f32 	%f401, %f374;
	mov.f32 	%f402, %f374;
	mov.f32 	%f403, %f374;
	mov.f32 	%f404, %f374;
	mov.f32 	%f405, %f374;
	mov.f32 	%f406, %f374;
	mov.f32 	%f407, %f374;
	mov.f32 	%f408, %f374;
	mov.f32 	%f409, %f374;
	mov.f32 	%f410, %f374;
	mov.f32 	%f411, %f374;
	mov.f32 	%f412, %f374;
	mov.f32 	%f413, %f374;
	mov.f32 	%f414, %f374;
	mov.f32 	%f415, %f374;
	mov.f32 	%f416, %f374;
	mov.f32 	%f417, %f374;
	mov.f32 	%f418, %f374;
	mov.f32 	%f419, %f374;
	mov.f32 	%f420, %f374;
	mov.f32 	%f421, %f374;
	mov.f32 	%f422, %f374;
	mov.f32 	%f423, %f374;
	mov.f32 	%f424, %f374;
	mov.f32 	%f425, %f374;
	mov.f32 	%f426, %f374;
	mov.f32 	%f427, %f374;
	mov.f32 	%f428, %f374;
	mov.f32 	%f429, %f374;
	mov.f32 	%f430, %f374;
	mov.f32 	%f431, %f374;
	mov.f32 	%f432, %f374;
	mov.f32 	%f433, %f374;
	mov.f32 	%f434, %f374;
	mov.f32 	%f435, %f374;
	mov.f32 	%f436, %f374;
	mov.f32 	%f437, %f374;
$L__BB0_1:
	ld.param.u64 	%rd76, [my_kernel_kernel0_param_1];
	ld.param.u64 	%rd75, [my_kernel_kernel0_param_0];
	bar.sync 	0;
	shl.b32 	%r34, %r175, 1;
	add.s32 	%r35, %r3, %r34;
	cvta.to.global.u64 	%rd4, %rd75;
	mul.wide.u32 	%rd5, %r35, 4;
	add.s64 	%rd6, %rd4, %rd5;
	ld.global.nc.f32 	%f194, [%rd6];
	shl.b32 	%r36, %r1, 2;
	mov.u32 	%r37, _ZZ17my_kernel_kernel0E20placeholder_d_shared;
	add.s32 	%r38, %r37, %r36;
	st.shared.f32 	[%r38], %f194;
	ld.global.nc.f32 	%f195, [%rd6+65536];
	st.shared.f32 	[%r38+128], %f195;
	ld.global.nc.f32 	%f196, [%rd6+131072];
	st.shared.f32 	[%r38+256], %f196;
	ld.global.nc.f32 	%f197, [%rd6+196608];
	st.shared.f32 	[%r38+384], %f197;
	shl.b32 	%r39, %r4, 11;
	and.b32  	%r40, %r1, 1;
	or.b32  	%r41, %r39, %r40;
	add.s32 	%r42, %r41, %r34;
	shl.b32 	%r43, %r1, 6;
	and.b32  	%r44, %r43, 61440;
	shl.b32 	%r45, %r1, 5;
	and.b32  	%r46, %r45, 1984;
	or.b32  	%r47, %r44, %r46;
	add.s32 	%r48, %r42, %r47;
	cvta.to.global.u64 	%rd7, %rd76;
	mul.wide.u32 	%rd8, %r48, 4;
	add.s64 	%rd9, %rd7, %rd8;
	ld.global.nc.f32 	%f198, [%rd9];
	mov.u32 	%r49, _ZZ17my_kernel_kernel0E18placeholder_shared;
	add.s32 	%r50, %r49, %r36;
	st.shared.f32 	[%r50], %f198;
	add.s32 	%r51, %r42, %r6;
	mul.wide.u32 	%rd10, %r51, 4;
	add.s64 	%rd11, %rd7, %rd10;
	ld.global.nc.f32 	%f199, [%rd11];
	st.shared.f32 	[%r50+128], %f199;
	add.s32 	%r52, %r43, 4096;
	and.b32  	%r53, %r52, 126976;
	or.b32  	%r54, %r53, %r46;
	add.s32 	%r55, %r42, %r54;
	mul.wide.u32 	%rd12, %r55, 4;
	add.s64 	%rd13, %rd7, %rd12;
	ld.global.nc.f32 	%f200, [%rd13];
	st.shared.f32 	[%r50+256], %f200;
	add.s32 	%r56, %r43, 6144;
	and.b32  	%r57, %r56, 126976;
	xor.b32  	%r58, %r46, 1024;
	or.b32  	%r59, %r57, %r58;
	add.s32 	%r60, %r42, %r59;
	mul.wide.u32 	%rd14, %r60, 4;
	add.s64 	%rd15, %rd7, %rd14;
	ld.global.nc.f32 	%f201, [%rd15];
	st.shared.f32 	[%r50+384], %f201;
	add.s32 	%r61, %r43, 8192;
	and.b32  	%r62, %r61, 126976;
	or.b32  	%r63, %r62, %r46;
	add.s32 	%r64, %r42, %r63;
	mul.wide.u32 	%rd16, %r64, 4;
	add.s64 	%rd17, %rd7, %rd16;
	ld.global.nc.f32 	%f202, [%rd17];
	st.shared.f32 	[%r50+512], %f202;
	add.s32 	%r65, %r43, 10240;
	and.b32  	%r66, %r65, 126976;
	or.b32  	%r67, %r66, %r58;
	add.s32 	%r68, %r42, %r67;
	mul.wide.u32 	%rd18, %r68, 4;
	add.s64 	%rd19, %rd7, %rd18;
	ld.global.nc.f32 	%f203, [%rd19];
	st.shared.f32 	[%r50+640], %f203;
	add.s32 	%r69, %r43, 12288;
	and.b32  	%r70, %r69, 126976;
	or.b32  	%r71, %r70, %r46;
	add.s32 	%r72, %r42, %r71;
	mul.wide.u32 	%rd20, %r72, 4;
	add.s64 	%rd21, %rd7, %rd20;
	ld.global.nc.f32 	%f204, [%rd21];
	st.shared.f32 	[%r50+768], %f204;
	add.s32 	%r73, %r43, 14336;
	and.b32  	%r74, %r73, 126976;
	or.b32  	%r75, %r74, %r58;
	add.s32 	%r76, %r42, %r75;
	mul.wide.u32 	%rd22, %r76, 4;
	add.s64 	%rd23, %rd7, %rd22;
	ld.global.nc.f32 	%f205, [%rd23];
	st.shared.f32 	[%r50+896], %f205;
	add.s32 	%r77, %r43, 16384;
	and.b32  	%r78, %r77, 126976;
	or.b32  	%r79, %r78, %r46;
	add.s32 	%r80, %r42, %r79;
	mul.wide.u32 	%rd24, %r80, 4;
	add.s64 	%rd25, %rd7, %rd24;
	ld.global.nc.f32 	%f206, [%rd25];
	st.shared.f32 	[%r50+1024], %f206;
	add.s32 	%r81, %r42, %r7;
	mul.wide.u32 	%rd26, %r81, 4;
	add.s64 	%rd27, %rd7, %rd26;
	ld.global.nc.f32 	%f207, [%rd27];
	st.shared.f32 	[%r50+1152], %f207;
	add.s32 	%r82, %r43, 20480;
	and.b32  	%r83, %r82, 126976;
	or.b32  	%r84, %r83, %r46;
	add.s32 	%r85, %r42, %r84;
	mul.wide.u32 	%rd28, %r85, 4;
	add.s64 	%rd29, %rd7, %rd28;
	ld.global.nc.f32 	%f208, [%rd29];
	st.shared.f32 	[%r50+1280], %f208;
	add.s32 	%r86, %r43, 22528;
	and.b32  	%r87, %r86, 126976;
	or.b32  	%r88, %r87, %r58;
	add.s32 	%r89, %r42, %r88;
	mul.wide.u32 	%rd30, %r89, 4;
	add.s64 	%rd31, %rd7, %rd30;
	ld.global.nc.f32 	%f209, [%rd31];
	st.shared.f32 	[%r50+1408], %f209;
	add.s32 	%r90, %r43, 24576;
	and.b32  	%r91, %r90, 126976;
	or.b32  	%r92, %r91, %r46;
	add.s32 	%r93, %r42, %r92;
	mul.wide.u32 	%rd32, %r93, 4;
	add.s64 	%rd33, %rd7, %rd32;
	ld.global.nc.f32 	%f210, [%rd33];
	st.shared.f32 	[%r50+1536], %f210;
	add.s32 	%r94, %r43, 26624;
	and.b32  	%r95, %r94, 126976;
	or.b32  	%r96, %r95, %r58;
	add.s32 	%r97, %r42, %r96;
	mul.wide.u32 	%rd34, %r97, 4;
	add.s64 	%rd35, %rd7, %rd34;
	ld.global.nc.f32 	%f211, [%rd35];
	st.shared.f32 	[%r50+1664], %f211;
	add.s32 	%r98, %r43, 28672;
	and.b32  	%r99, %r98, 126976;
	or.b32  	%r100, %r99, %r46;
	add.s32 	%r101, %r42, %r100;
	mul.wide.u32 	%rd36, %r101, 4;
	add.s64 	%rd37, %rd7, %rd36;
	ld.global.nc.f32 	%f212, [%rd37];
	st.shared.f32 	[%r50+1792], %f212;
	add.s32 	%r102, %r43, 30720;
	and.b32  	%r103, %r102, 126976;
	or.b32  	%r104, %r103, %r58;
	add.s32 	%r105, %r42, %r104;
	mul.wide.u32 	%rd38, %r105, 4;
	add.s64 	%rd39, %rd7, %rd38;
	ld.global.nc.f32 	%f213, [%rd39];
	st.shared.f32 	[%r50+1920], %f213;
	add.s32 	%r106, %r43, 32768;
	and.b32  	%r107, %r106, 126976;
	or.b32  	%r108, %r107, %r46;
	add.s32 	%r109, %r42, %r108;
	mul.wide.u32 	%rd40, %r109, 4;
	add.s64 	%rd41, %rd7, %rd40;
	ld.global.nc.f32 	%f214, [%rd41];
	st.shared.f32 	[%r50+2048], %f214;
	add.s32 	%r110, %r43, 34816;
	and.b32  	%r111, %r110, 126976;
	or.b32  	%r112, %r111, %r58;
	add.s32 	%r113, %r42, %r112;
	mul.wide.u32 	%rd42, %r113, 4;
	add.s64 	%rd43, %rd7, %rd42;
	ld.global.nc.f32 	%f215, [%rd43];
	st.shared.f32 	[%r50+2176], %f215;
	add.s32 	%r114, %r43, 36864;
	and.b32  	%r115, %r114, 126976;
	or.b32  	%r116, %r115, %r46;
	add.s32 	%r117, %r42, %r116;
	mul.wide.u32 	%rd44, %r117, 4;
	add.s64 	%rd45, %rd7, %rd44;
	ld.global.nc.f32 	%f216, [%rd45];
	st.shared.f32 	[%r50+2304], %f216;
	add.s32 	%r118, %r43, 38912;
	and.b32  	%r119, %r118, 126976;
	or.b32  	%r120, %r119, %r58;
	add.s32 	%r121, %r42, %r120;
	mul.wide.u32 	%rd46, %r121, 4;
	add.s64 	%rd47, %rd7, %rd46;
	ld.global.nc.f32 	%f217, [%rd47];
	st.shared.f32 	[%r50+2432], %f217;
	add.s32 	%r122, %r43, 40960;
	and.b32  	%r123, %r122, 126976;
	or.b32  	%r124, %r123, %r46;
	add.s32 	%r125, %r42, %r124;
	mul.wide.u32 	%rd48, %r125, 4;
	add.s64 	%rd49, %rd7, %rd48;
	ld.global.nc.f32 	%f218, [%rd49];
	st.shared.f32 	[%r50+2560], %f218;
	add.s32 	%r126, %r43, 43008;
	and.b32  	%r127, %r126, 126976;
	or.b32  	%r128, %r127, %r58;
	add.s32 	%r129, %r42, %r128;
	mul.wide.u32 	%rd50, %r129, 4;
	add.s64 	%rd51, %rd7, %rd50;
	ld.global.nc.f32 	%f219, [%rd51];
	st.shared.f32 	[%r50+2688], %f219;
	add.s32 	%r130, %r43, 45056;
	and.b32  	%r131, %r130, 126976;
	or.b32  	%r132, %r131, %r46;
	add.s32 	%r133, %r42, %r132;
	mul.wide.u32 	%rd52, %r133, 4;
	add.s64 	%rd53, %rd7, %rd52;
	ld.global.nc.f32 	%f220, [%rd53];
	st.shared.f32 	[%r50+2816], %f220;
	add.s32 	%r134, %r43, 47104;
	and.b32  	%r135, %r134, 126976;
	or.b32  	%r136, %r135, %r58;
	add.s32 	%r137, %r42, %r136;
	mul.wide.u32 	%rd54, %r137, 4;
	add.s64 	%rd55, %rd7, %rd54;
	ld.global.nc.f32 	%f221, [%rd55];
	st.shared.f32 	[%r50+2944], %f221;
	add.s32 	%r138, %r43, 49152;
	and.b32  	%r139, %r138, 126976;
	or.b32  	%r140, %r139, %r46;
	add.s32 	%r141, %r42, %r140;
	mul.wide.u32 	%rd56, %r141, 4;
	add.s64 	%rd57, %rd7, %rd56;
	ld.global.nc.f32 	%f222, [%rd57];
	st.shared.f32 	[%r50+3072], %f222;
	add.s32 	%r142, %r42, %r8;
	mul.wide.u32 	%rd58, %r142, 4;
	add.s64 	%rd59, %rd7, %rd58;
	ld.global.nc.f32 	%f223, [%rd59];
	st.shared.f32 	[%r50+3200], %f223;
	add.s32 	%r143, %r43, 53248;
	and.b32  	%r144, %r143, 126976;
	or.b32  	%r145, %r144, %r46;
	add.s32 	%r146, %r42, %r145;
	mul.wide.u32 	%rd60, %r146, 4;
	add.s64 	%rd61, %rd7, %rd60;
	ld.global.nc.f32 	%f224, [%rd61];
	st.shared.f32 	[%r50+3328], %f224;
	add.s32 	%r147, %r42, %r9;
	mul.wide.u32 	%rd62, %r147, 4;
	add.s64 	%rd63, %rd7, %rd62;
	ld.global.nc.f32 	%f225, [%rd63];
	st.shared.f32 	[%r50+3456], %f225;
	add.s32 	%r148, %r43, 57344;
	and.b32  	%r149, %r148, 126976;
	or.b32  	%r150, %r149, %r46;
	add.s32 	%r151, %r42, %r150;
	mul.wide.u32 	%rd64, %r151, 4;
	add.s64 	%rd65, %rd7, %rd64;
	ld.global.nc.f32 	%f226, [%rd65];
	st.shared.f32 	[%r50+3584], %f226;
	add.s32 	%r152, %r43, 59392;
	and.b32  	%r153, %r152, 126976;
	or.b32  	%r154, %r153, %r58;
	add.s32 	%r155, %r42, %r154;
	mul.wide.u32 	%rd66, %r155, 4;
	add.s64 	%rd67, %rd7, %rd66;
	ld.global.nc.f32 	%f227, [%rd67];
	st.shared.f32 	[%r50+3712], %f227;
	add.s32 	%r156, %r43, 61440;
	and.b32  	%r157, %r156, 126976;
	or.b32  	%r158, %r157, %r46;
	add.s32 	%r159, %r42, %r158;
	mul.wide.u32 	%rd68, %r159, 4;
	add.s64 	%rd69, %rd7, %rd68;
	ld.global.nc.f32 	%f228, [%rd69];
	st.shared.f32 	[%r50+3840], %f228;
	add.s32 	%r160, %r43, 63488;
	and.b32  	%r161, %r160, 126976;
	or.b32  	%r162, %r161, %r58;
	add.s32 	%r163, %r42, %r162;
	mul.wide.u32 	%rd70, %r163, 4;
	add.s64 	%rd71, %rd7, %rd70;
	ld.global.nc.f32 	%f229, [%rd71];
	st.shared.f32 	[%r50+3968], %f229;
	bar.sync 	0;
	mov.b32 	%r176, 0;
	mov.pred 	%p5, -1;
$L__BB0_2:
	mov.pred 	%p1, %p5;
	add.s32 	%r165, %r176, %r5;
	shl.b32 	%r166, %r165, 2;
	add.s32 	%r168, %r49, %r166;
	ld.shared.f32 	%f230, [%r168];
	shl.b32 	%r169, %r176, 2;
	mov.u32 	%r170, _ZZ17my_kernel_kernel0E20placeholder_d_shared;
	add.s32 	%r171, %r170, %r169;
	ld.shared.f32 	%f231, [%r171];
	fma.rn.f32 	%f437, %f231, %f230, %f437;
	ld.shared.f32 	%f232, [%r171+16];
	fma.rn.f32 	%f405, %f232, %f230, %f405;
	ld.shared.f32 	%f233, [%r171+8];
	fma.rn.f32 	%f436, %f233, %f230, %f436;
	ld.shared.f32 	%f234, [%r171+24];
	fma.rn.f32 	%f404, %f234, %f230, %f404;
	ld.shared.f32 	%f235, [%r168+256];
	ld.shared.f32 	%f236, [%r171+32];
	fma.rn.f32 	%f435, %f236, %f235, %f435;
	ld.shared.f32 	%f237, [%r171+48];
	fma.rn.f32 	%f403, %f237, %f235, %f403;
	ld.shared.f32 	%f238, [%r171+40];
	fma.rn.f32 	%f434, %f238, %f235, %f434;
	ld.shared.f32 	%f239, [%r171+56];
	fma.rn.f32 	%f402, %f239, %f235, %f402;
	ld.shared.f32 	%f240, [%r168+512];
	ld.shared.f32 	%f241, [%r171+64];
	fma.rn.f32 	%f433, %f241, %f240, %f433;
	ld.shared.f32 	%f242, [%r171+80];
	fma.rn.f32 	%f401, %f242, %f240, %f401;
	ld.shared.f32 	%f243, [%r171+72];
	fma.rn.f32 	%f432, %f243, %f240, %f432;
	ld.shared.f32 	%f244, [%r171+88];
	fma.rn.f32 	%f400, %f244, %f240, %f400;
	ld.shared.f32 	%f245, [%r168+768];
	ld.shared.f32 	%f246, [%r171+96];
	fma.rn.f32 	%f431, %f246, %f245, %f431;
	ld.shared.f32 	%f247, [%r171+112];
	fma.rn.f32 	%f399, %f247, %f245, %f399;
	ld.shared.f32 	%f248, [%r171+104];
	fma.rn.f32 	%f430, %f248, %f245, %f430;
	ld.shared.f32 	%f249, [%r171+120];
	fma.rn.f32 	%f398, %f249, %f245, %f398;
	ld.shared.f32 	%f250, [%r168+1024];
	ld.shared.f32 	%f251, [%r171+128];
	fma.rn.f32 	%f429, %f251, %f250, %f429;
	ld.shared.f32 	%f252, [%r171+144];
	fma.rn.f32 	%f397, %f252, %f250, %f397;
	ld.shared.f32 	%f253, [%r171+136];
	fma.rn.f32 	%f428, %f253, %f250, %f428;
	ld.shared.f32 	%f254, [%r171+152];
	fma.rn.f32 	%f396, %f254, %f250, %f396;
	ld.shared.f32 	%f255, [%r168+1280];
	ld.shared.f32 	%f256, [%r171+160];
	fma.rn.f32 	%f427, %f256, %f255, %f427;
	ld.shared.f32 	%f257, [%r171+176];
	fma.rn.f32 	%f395, %f257, %f255, %f395;
	ld.shared.f32 	%f258, [%r171+168];
	fma.rn.f32 	%f426, %f258, %f255, %f426;
	ld.shared.f32 	%f259, [%r171+184];
	fma.rn.f32 	%f394, %f259, %f255, %f394;
	ld.shared.f32 	%f260, [%r168+1536];
	ld.shared.f32 	%f261, [%r171+192];
	fma.rn.f32 	%f425, %f261, %f260, %f425;
	ld.shared.f32 	%f262, [%r171+208];
	fma.rn.f32 	%f393, %f262, %f260, %f393;
	ld.shared.f32 	%f263, [%r171+200];
	fma.rn.f32 	%f424, %f263, %f260, %f424;
	ld.shared.f32 	%f264, [%r171+216];
	fma.rn.f32 	%f392, %f264, %f260, %f392;
	ld.shared.f32 	%f265, [%r168+1792];
	ld.shared.f32 	%f266, [%r171+224];
	fma.rn.f32 	%f423, %f266, %f265, %f423;
	ld.shared.f32 	%f267, [%r171+240];
	fma.rn.f32 	%f391, %f267, %f265, %f391;
	ld.shared.f32 	%f268, [%r171+232];
	fma.rn.f32 	%f422, %f268, %f265, %f422;
	ld.shared.f32 	%f269, [%r171+248];
	fma.rn.f32 	%f390, %f269, %f265, %f390;
	ld.shared.f32 	%f270, [%r168+2048];
	ld.shared.f32 	%f271, [%r171+256];
	fma.rn.f32 	%f421, %f271, %f270, %f421;
	ld.shared.f32 	%f272, [%r171+272];
	fma.rn.f32 	%f389, %f272, %f270, %f389;
	ld.shared.f32 	%f273, [%r171+264];
	fma.rn.f32 	%f420, %f273, %f270, %f420;
	ld.shared.f32 	%f274, [%r171+280];
	fma.rn.f32 	%f388, %f274, %f270, %f388;
	ld.shared.f32 	%f275, [%r168+2304];
	ld.shared.f32 	%f276, [%r171+288];
	fma.rn.f32 	%f419, %f276, %f275, %f419;
	ld.shared.f32 	%f277, [%r171+304];
	fma.rn.f32 	%f387, %f277, %f275, %f387;
	ld.shared.f32 	%f278, [%r171+296];
	fma.rn.f32 	%f418, %f278, %f275, %f418;
	ld.shared.f32 	%f279, [%r171+312];
	fma.rn.f32 	%f386, %f279, %f275, %f386;
	ld.shared.f32 	%f280, [%r168+2560];
	ld.shared.f32 	%f281, [%r171+320];
	fma.rn.f32 	%f417, %f281, %f280, %f417;
	ld.shared.f32 	%f282, [%r171+336];
	fma.rn.f32 	%f385, %f282, %f280, %f385;
	ld.shared.f32 	%f283, [%r171+328];
	fma.rn.f32 	%f416, %f283, %f280, %f416;
	ld.shared.f32 	%f284, [%r171+344];
	fma.rn.f32 	%f384, %f284, %f280, %f384;
	ld.shared.f32 	%f285, [%r168+2816];
	ld.shared.f32 	%f286, [%r171+352];
	fma.rn.f32 	%f415, %f286, %f285, %f415;
	ld.shared.f32 	%f287, [%r171+368];
	fma.rn.f32 	%f383, %f287, %f285, %f383;
	ld.shared.f32 	%f288, [%r171+360];
	fma.rn.f32 	%f414, %f288, %f285, %f414;
	ld.shared.f32 	%f289, [%r171+376];
	fma.rn.f32 	%f382, %f289, %f285, %f382;
	ld.shared.f32 	%f290, [%r168+3072];
	ld.shared.f32 	%f291, [%r171+384];
	fma.rn.f32 	%f413, %f291, %f290, %f413;
	ld.shared.f32 	%f292, [%r171+400];
	fma.rn.f32 	%f381, %f292, %f290, %f381;
	ld.shared.f32 	%f293, [%r171+392];
	fma.rn.f32 	%f412, %f293, %f290, %f412;
	ld.shared.f32 	%f294, [%r171+408];
	fma.rn.f32 	%f380, %f294, %f290, %f380;
	ld.shared.f32 	%f295, [%r168+3328];
	ld.shared.f32 	%f296, [%r171+416];
	fma.rn.f32 	%f411, %f296, %f295, %f411;
	ld.shared.f32 	%f297, [%r171+432];
	fma.rn.f32 	%f379, %f297, %f295, %f379;
	ld.shared.f32 	%f298, [%r171+424];
	fma.rn.f32 	%f410, %f298, %f295, %f410;
	ld.shared.f32 	%f299, [%r171+440];
	fma.rn.f32 	%f378, %f299, %f295, %f378;
	ld.shared.f32 	%f300, [%r168+3584];
	ld.shared.f32 	%f301, [%r171+448];
	fma.rn.f32 	%f409, %f301, %f300, %f409;
	ld.shared.f32 	%f302, [%r171+464];
	fma.rn.f32 	%f377, %f302, %f300, %f377;
	ld.shared.f32 	%f303, [%r171+456];
	fma.rn.f32 	%f408, %f303, %f300, %f408;
	ld.shared.f32 	%f304, [%r171+472];
	fma.rn.f32 	%f376, %f304, %f300, %f376;
	ld.shared.f32 	%f305, [%r168+3840];
	ld.shared.f32 	%f306, [%r171+480];
	fma.rn.f32 	%f407, %f306, %f305, %f407;
	ld.shared.f32 	%f307, [%r171+496];
	fma.rn.f32 	%f375, %f307, %f305, %f375;
	ld.shared.f32 	%f308, [%r171+488];
	fma.rn.f32 	%f406, %f308, %f305, %f406;
	ld.shared.f32 	%f309, [%r171+504];
	fma.rn.f32 	%f374, %f309, %f305, %f374;
	mov.b32 	%r176, 1;
	mov.pred 	%p5, 0;
	@%p1 bra 	$L__BB0_2;
	add.s32 	%r175, %r175, 1;
	setp.ne.s32 	%p4, %r175, 32;
	@%p4 bra 	$L__BB0_1;
	ld.param.u64 	%rd77, [my_kernel_kernel0_param_2];
	cvta.to.global.u64 	%rd72, %rd77;
	shl.b32 	%r172, %r4, 5;
	add.s32 	%r173, %r2, %r1;
	add.s32 	%r174, %r173, %r172;
	mul.wide.u32 	%rd73, %r174, 4;
	add.s64 	%rd74, %rd72, %rd73;
	st.global.f32 	[%rd74], %f437;
	st.global.f32 	[%rd74+512], %f405;
	st.global.f32 	[%rd74+256], %f436;
	st.global.f32 	[%rd74+768], %f404;
	st.global.f32 	[%rd74+16384], %f435;
	st.global.f32 	[%rd74+16896], %f403;
	st.global.f32 	[%rd74+16640], %f434;
	st.global.f32 	[%rd74+17152], %f402;
	st.global.f32 	[%rd74+32768], %f433;
	st.global.f32 	[%rd74+33280], %f401;
	st.global.f32 	[%rd74+33024], %f432;
	st.global.f32 	[%rd74+33536], %f400;
	st.global.f32 	[%rd74+49152], %f431;
	st.global.f32 	[%rd74+49664], %f399;
	st.global.f32 	[%rd74+49408], %f430;
	st.global.f32 	[%rd74+49920], %f398;
	st.global.f32 	[%rd74+65536], %f429;
	st.global.f32 	[%rd74+66048], %f397;
	st.global.f32 	[%rd74+65792], %f428;
	st.global.f32 	[%rd74+66304], %f396;
	st.global.f32 	[%rd74+81920], %f427;
	st.global.f32 	[%rd74+82432], %f395;
	st.global.f32 	[%rd74+82176], %f426;
	st.global.f32 	[%rd74+82688], %f394;
	st.global.f32 	[%rd74+98304], %f425;
	st.global.f32 	[%rd74+98816], %f393;
	st.global.f32 	[%rd74+98560], %f424;
	st.global.f32 	[%rd74+99072], %f392;
	st.global.f32 	[%rd74+114688], %f423;
	st.global.f32 	[%rd74+115200], %f391;
	st.global.f32 	[%rd74+114944], %f422;
	st.global.f32 	[%rd74+115456], %f390;
	st.global.f32 	[%rd74+131072], %f421;
	st.global.f32 	[%rd74+131584], %f389;
	st.global.f32 	[%rd74+131328], %f420;
	st.global.f32 	[%rd74+131840], %f388;
	st.global.f32 	[%rd74+147456], %f419;
	st.global.f32 	[%rd74+147968], %f387;
	st.global.f32 	[%rd74+147712], %f418;
	st.global.f32 	[%rd74+148224], %f386;
	st.global.f32 	[%rd74+163840], %f417;
	st.global.f32 	[%rd74+164352], %f385;
	st.global.f32 	[%rd74+164096], %f416;
	st.global.f32 	[%rd74+164608], %f384;
	st.global.f32 	[%rd74+180224], %f415;
	st.global.f32 	[%rd74+180736], %f383;
	st.global.f32 	[%rd74+180480], %f414;
	st.global.f32 	[%rd74+180992], %f382;
	st.global.f32 	[%rd74+196608], %f413;
	st.global.f32 	[%rd74+197120], %f381;
	st.global.f32 	[%rd74+196864], %f412;
	st.global.f32 	[%rd74+197376], %f380;
	st.global.f32 	[%rd74+212992], %f411;
	st.global.f32 	[%rd74+213504], %f379;
	st.global.f32 	[%rd74+213248], %f410;
	st.global.f32 	[%rd74+213760], %f378;
	st.global.f32 	[%rd74+229376], %f409;
	st.global.f32 	[%rd74+229888], %f377;
	st.global.f32 	[%rd74+229632], %f408;
	st.global.f32 	[%rd74+230144], %f376;
	st.global.f32 	[%rd74+245760], %f407;
	st.global.f32 	[%rd74+246272], %f375;
	st.global.f32 	[%rd74+246016], %f406;
	st.global.f32 	[%rd74+246528], %f374;
	ret;

}


// ===== COMPILED SASS (sm_100) =====

	.target	sm_100

	.elftype	@"ET_EXEC"


//--------------------- .note.nv.tkinfo           --------------------------
	.section	.note.nv.tkinfo,"",@"SHT_NOTE"
	.sectionflags	@"SHF_NOTE_NV_TKINFO"
	.tkinfo
        /*0018*/ 	.word	0x00000002
        /*0030*/ 	.string	""
        /*0030*/ 	.string	"ptxas"
        /*0030*/ 	.string	"Cuda compilation tools, release 13.0, V13.0.88"
        /*0030*/ 	.string	"Build cuda_13.0.r13.0/compiler.36424714_0"
        /*0030*/ 	.string	"-arch sm_100 -m 64 "



//--------------------- .note.nv.cuinfo           --------------------------
	.section	.note.nv.cuinfo,"",@"SHT_NOTE"
	.sectionflags	@"SHF_NOTE_NV_CUINFO"
        /*0018*/ 	.short	0x0002
        /*001a*/ 	.short	0x0064
        /*001c*/ 	.short	0x0082
	.zero		2


//--------------------- .nv.info                  --------------------------
	.section	.nv.info,"",@"SHT_CUDA_INFO"
	.align	4


	//----- nvinfo : EIATTR_REGCOUNT
	.align		4
        /*0000*/ 	.byte	0x04, 0x2f
        /*0002*/ 	.short	(.L_1 - .L_0)
	.align		4
.L_0:
        /*0004*/ 	.word	index@(my_kernel_kernel0)
        /*0008*/ 	.word	0x00000060


	//----- nvinfo : EIATTR_FRAME_SIZE
	.align		4
.L_1:
        /*000c*/ 	.byte	0x04, 0x11
        /*000e*/ 	.short	(.L_3 - .L_2)
	.align		4
.L_2:
        /*0010*/ 	.word	index@(my_kernel_kernel0)
        /*0014*/ 	.word	0x00000000


	//----- nvinfo : EIATTR_MIN_STACK_SIZE
	.align		4
.L_3:
        /*0018*/ 	.byte	0x04, 0x12
        /*001a*/ 	.short	(.L_5 - .L_4)
	.align		4
.L_4:
        /*001c*/ 	.word	index@(my_kernel_kernel0)
        /*0020*/ 	.word	0x00000000
.L_5:


//--------------------- .nv.compat                --------------------------
	.section	.nv.compat,"",@"SHT_CUDA_COMPAT_INFO"
	.align	4
        /*0000*/ 	.byte	0x02, 0x09, 0x00, 0x00, 0x02, 0x02, 0x01, 0x00, 0x02, 0x05, 0x05, 0x00, 0x03, 0x07, 0x01, 0x01
        /*0010*/ 	.byte	0x02, 0x03, 0x00, 0x00, 0x02, 0x06, 0x01, 0x00, 0x04, 0x0b, 0x08, 0x00, 0x09, 0x00, 0x00, 0x00
        /*0020*/ 	.byte	0x00, 0x00, 0x00, 0x00


//--------------------- .nv.info.my_kernel_kernel0 --------------------------
	.section	.nv.info.my_kernel_kernel0,"",@"SHT_CUDA_INFO"
	.sectionflags	@""
	.align	4


	//----- nvinfo : EIATTR_CUDA_API_VERSION
	.align		4
        /*0000*/ 	.byte	0x04, 0x37
        /*0002*/ 	.short	(.L_7 - .L_6)
.L_6:
        /*0004*/ 	.word	0x00000082


	//----- nvinfo : EIATTR_KPARAM_INFO
	.align		4
.L_7:
        /*0008*/ 	.byte	0x04, 0x17
        /*000a*/ 	.short	(.L_9 - .L_8)
.L_8:
        /*000c*/ 	.word	0x00000000
        /*0010*/ 	.short	0x0002
        /*0012*/ 	.short	0x0010
        /*0014*/ 	.byte	0x00, 0xf5, 0x21, 0x00


	//----- nvinfo : EIATTR_KPARAM_INFO
	.align		4
.L_9:
        /*0018*/ 	.byte	0x04, 0x17
        /*001a*/ 	.short	(.L_11 - .L_10)
.L_10:
        /*001c*/ 	.word	0x00000000
        /*0020*/ 	.short	0x0001
        /*0022*/ 	.short	0x0008
        /*0024*/ 	.byte	0x00, 0xf5, 0x21, 0x00


	//----- nvinfo : EIATTR_KPARAM_INFO
	.align		4
.L_11:
        /*0028*/ 	.byte	0x04, 0x17
        /*002a*/ 	.short	(.L_13 - .L_12)
.L_12:
        /*002c*/ 	.word	0x00000000
        /*0030*/ 	.short	0x0000
        /*0032*/ 	.short	0x0000
        /*0034*/ 	.byte	0x00, 0xf5, 0x21, 0x00


	//----- nvinfo : EIATTR_SPARSE_MMA_MASK
	.align		4
.L_13:
        /*0038*/ 	.byte	0x03, 0x50
        /*003a*/ 	.short	0x0000


	//----- nvinfo : EIATTR_MAXREG_COUNT
	.align		4
        /*003c*/ 	.byte	0x03, 0x1b
        /*003e*/ 	.short	0x00ff


	//----- nvinfo : EIATTR_NUM_BARRIERS
	.align		4
        /*0040*/ 	.byte	0x02, 0x4c
        /*0042*/ 	.byte	0x01
	.zero		1


	//----- nvinfo : EIATTR_MERCURY_ISA_VERSION
	.align		4
        /*0044*/ 	.byte	0x03, 0x5f
        /*0046*/ 	.short	0x0101


	//----- nvinfo : EIATTR_VRC_CTA_INIT_COUNT
	.align		4
        /*0048*/ 	.byte	0x02, 0x4a
	.zero		1
	.zero		1


	//----- nvinfo : EIATTR_EXIT_INSTR_OFFSETS
	.align		4
        /*004c*/ 	.byte	0x04, 0x1c
        /*004e*/ 	.short	(.L_15 - .L_14)


	//   ....[0]....
.L_14:
        /*0050*/ 	.word	0x00001f70


	//----- nvinfo : EIATTR_CBANK_PARAM_SIZE
	.align		4
.L_15:
        /*0054*/ 	.byte	0x03, 0x19
        /*0056*/ 	.short	0x0018


	//----- nvinfo : EIATTR_PARAM_CBANK
	.align		4
        /*0058*/ 	.byte	0x04, 0x0a
        /*005a*/ 	.short	(.L_17 - .L_16)
	.align		4
.L_16:
        /*005c*/ 	.word	index@(.nv.constant0.my_kernel_kernel0)
        /*0060*/ 	.short	0x0380
        /*0062*/ 	.short	0x0018


	//----- nvinfo : EIATTR_SW_WAR
	.align		4
.L_17:
        /*0064*/ 	.byte	0x04, 0x36
        /*0066*/ 	.short	(.L_19 - .L_18)
.L_18:
        /*0068*/ 	.word	0x00000008
.L_19:


//--------------------- .nv.callgraph             --------------------------
	.section	.nv.callgraph,"",@"SHT_CUDA_CALLGRAPH"
	.align	4
	.sectionentsize	8
	.align		4
        /*0000*/ 	.word	0x00000000
	.align		4
        /*0004*/ 	.word	0xffffffff
	.align		4
        /*0008*/ 	.word	0x00000000
	.align		4
        /*000c*/ 	.word	0xfffffffe
	.align		4
        /*0010*/ 	.word	0x00000000
	.align		4
        /*0014*/ 	.word	0xfffffffd
	.align		4
        /*0018*/ 	.word	0x00000000
	.align		4
        /*001c*/ 	.word	0xfffffffc


//--------------------- .text.my_kernel_kernel0   --------------------------
	.section	.text.my_kernel_kernel0,"ax",@progbits
	.align	128
        .global         my_kernel_kernel0
        .type           my_kernel_kernel0,@function
        .size           my_kernel_kernel0,(.L_x_3 - my_kernel_kernel0)
        .other          my_kernel_kernel0,@"STO_CUDA_ENTRY STV_DEFAULT"
my_kernel_kernel0:
.text.my_kernel_kernel0:
[----:B------:R-:W-:Y:S01]  /*0000*/  LDC R1, c[0x0][0x37c] ;  /* 0x0000df00ff017b82 */ /* 0x000fe20000000800 */
[----:B------:R-:W0:Y:S01]  /*0010*/  S2R R75, SR_CTAID.X ;  /* 0x00000000004b7919 */ /* 0x000e220000002500 */
[----:B------:R-:W-:Y:S02]  /*0020*/  HFMA2 R76, -RZ, RZ, 0, 0 ;  /* 0x00000000ff4c7431 */ /* 0x000fe400000001ff */
[----:B------:R-:W-:Y:S01]  /*0030*/  IMAD.MOV.U32 R2, RZ, RZ, RZ ;  /* 0x000000ffff027224 */ /* 0x000fe200078e00ff */
[----:B------:R-:W-:Y:S01]  /*0040*/  CS2R R4, SRZ ;  /* 0x0000000000047805 */ /* 0x000fe2000001ff00 */
[----:B------:R-:W1:Y:S01]  /*0050*/  S2R R0, SR_TID.X ;  /* 0x0000000000007919 */ /* 0x000e620000002100 */
[----:B------:R-:W-:Y:S02]  /*0060*/  CS2R R6, SRZ ;  /* 0x0000000000067805 */ /* 0x000fe4000001ff00 */
[----:B------:R-:W-:Y:S02]  /*0070*/  CS2R R8, SRZ ;  /* 0x0000000000087805 */ /* 0x000fe4000001ff00 */
[----:B------:R-:W-:-:S02]  /*0080*/  CS2R R10, SRZ ;  /* 0x00000000000a7805 */ /* 0x000fc4000001ff00 */
[----:B------:R-:W-:Y:S02]  /*0090*/  CS2R R12, SRZ ;  /* 0x00000000000c7805 */ /* 0x000fe4000001ff00 */
[----:B------:R-:W-:Y:S02]  /*00a0*/  CS2R R14, SRZ ;  /* 0x00000000000e7805 */ /* 0x000fe4000001ff00 */
[----:B------:R-:W-:Y:S02]  /*00b0*/  CS2R R16, SRZ ;  /* 0x0000000000107805 */ /* 0x000fe4000001ff00 */
        /* <DEDUP_REMOVED lines=21> */
[C---:B0-----:R-:W-:Y:S02]  /*0210*/  SHF.L.U32 R3, R75.reuse, 0x7, RZ ;  /* 0x000000074b037819 */ /* 0x041fe400000006ff */
[----:B------:R-:W-:Y:S02]  /*0220*/  CS2R R68, SRZ ;  /* 0x0000000000447805 */ /* 0x000fe4000001ff00 */
[----:B------:R-:W-:Y:S02]  /*0230*/  CS2R R70, SRZ ;  /* 0x0000000000467805 */ /* 0x000fe4000001ff00 */
[----:B------:R-:W-:Y:S01]  /*0240*/  CS2R R72, SRZ ;  /* 0x0000000000487805 */ /* 0x000fe2000001ff00 */
[----:B------:R-:W-:Y:S01]  /*0250*/  IMAD.MOV.U32 R74, RZ, RZ, RZ ;  /* 0x000000ffff4a7224 */ /* 0x000fe200078e00ff */
[----:B------:R-:W-:Y:S01]  /*0260*/  LOP3.LUT R75, R75, 0x1, RZ, 0xc0, !PT ;  /* 0x000000014b4b7812 */ /* 0x000fe200078ec0ff */
[----:B------:R-:W0:Y:S01]  /*0270*/  LDCU.64 UR8, c[0x0][0x358] ;  /* 0x00006b00ff0877ac */ /* 0x000e220008000a00 */
[----:B-1----:R-:W-:-:S07]  /*0280*/  LOP3.LUT R3, R3, 0x7fffff00, RZ, 0xc0, !PT ;  /* 0x7fffff0003037812 */ /* 0x002fce00078ec0ff */
.L_x_1:
[----:B------:R-:W1:Y:S01]  /*0290*/  LDC.64 R44, c[0x0][0x380] ;  /* 0x0000e000ff2c7b82 */ /* 0x000e620000000a00 */
[C---:B------:R-:W-:Y:S01]  /*02a0*/  IMAD.SHL.U32 R47, R0.reuse, 0x20, RZ ;  /* 0x00000020002f7824 */ /* 0x040fe200078e00ff */
[----:B------:R-:W-:-:S04]  /*02b0*/  SHF.L.U32 R49, R0, 0x9, RZ ;  /* 0x0000000900317819 */ /* 0x000fc800000006ff */
[----:B------:R-:W-:Y:S02]  /*02c0*/  LOP3.LUT R49, R49, 0x7f001, R0, 0xc8, !PT ;  /* 0x0007f00131317812 */ /* 0x000fe400078ec800 */
[----:B------:R-:W-:-:S04]  /*02d0*/  LOP3.LUT R46, R47, 0xc0, RZ, 0xc0, !PT ;  /* 0x000000c02f2e7812 */ /* 0x000fc800078ec0ff */
[----:B------:R-:W-:-:S04]  /*02e0*/  IADD3 R49, PT, PT, R46, R49, R3 ;  /* 0x000000312e317210 */ /* 0x000fc80007ffe003 */
[----:B------:R-:W-:-:S05]  /*02f0*/  LEA R49, R76, R49, 0x1 ;  /* 0x000000314c317211 */ /* 0x000fca00078e08ff */
[----:B-1----:R-:W-:Y:S02]  /*0300*/  IMAD.WIDE.U32 R44, R49, 0x4, R44 ;  /* 0x00000004312c7825 */ /* 0x002fe400078e002c */
[----:B------:R-:W1:Y:S01]  /*0310*/  LDC.64 R48, c[0x0][0x388] ;  /* 0x0000e200ff307b82 */ /* 0x000e620000000a00 */
[C---:B------:R-:W-:Y:S01]  /*0320*/  LOP3.LUT R46, R0.reuse, 0x1, RZ, 0xc0, !PT ;  /* 0x00000001002e7812 */ /* 0x040fe200078ec0ff */
[C---:B------:R-:W-:Y:S01]  /*0330*/  IMAD.SHL.U32 R79, R0.reuse, 0x40, RZ ;  /* 0x00000040004f7824 */ /* 0x040fe200078e00ff */
[----:B0-----:R-:W2:Y:S01]  /*0340*/  LDG.E.CONSTANT R81, desc[UR8][R44.64] ;  /* 0x000000082c517981 */ /* 0x001ea2000c1e9900 */
[----:B------:R-:W-:Y:S02]  /*0350*/  SHF.L.U32 R82, R0, 0x5, RZ ;  /* 0x0000000500527819 */ /* 0x000fe400000006ff */
[----:B------:R-:W-:Y:S01]  /*0360*/  LEA R53, R75, R46, 0xb ;  /* 0x0000002e4b357211 */ /* 0x000fe200078e58ff */
[C---:B------:R-:W-:Y:S01]  /*0370*/  VIADD R83, R79.reuse, 0x1000 ;  /* 0x000010004f537836 */ /* 0x040fe20000000000 */
[----:B------:R-:W-:Y:S01]  /*0380*/  LOP3.LUT R46, R82, 0x7c0, RZ, 0xc0, !PT ;  /* 0x000007c0522e7812 */ /* 0x000fe200078ec0ff */
[----:B------:R-:W3:Y:S01]  /*0390*/  LDG.E.CONSTANT R77, desc[UR8][R44.64+0x10000] ;  /* 0x010000082c4d7981 */ /* 0x000ee2000c1e9900 */
[----:B------:R-:W-:Y:S01]  /*03a0*/  VIADD R52, R79, 0x1800 ;  /* 0x000018004f347836 */ /* 0x000fe20000000000 */
[----:B------:R-:W-:-:S02]  /*03b0*/  LEA R88, R76, R53, 0x1 ;  /* 0x000000354c587211 */ /* 0x000fc400078e08ff */
[----:B------:R-:W4:Y:S01]  /*03c0*/  LDG.E.CONSTANT R80, desc[UR8][R44.64+0x20000] ;  /* 0x020000082c507981 */ /* 0x000f22000c1e9900 */
[----:B------:R-:W-:-:S03]  /*03d0*/  LOP3.LUT R83, R46, 0x1f000, R83, 0xf8, !PT ;  /* 0x0001f0002e537812 */ /* 0x000fc600078ef853 */
[----:B------:R0:W5:Y:S01]  /*03e0*/  LDG.E.CONSTANT R78, desc[UR8][R44.64+0x30000] ;  /* 0x030000082c4e7981 */ /* 0x000162000c1e9900 */
[----:B------:R-:W-:Y:S02]  /*03f0*/  LOP3.LUT R85, R52, 0x1f000, RZ, 0xc0, !PT ;  /* 0x0001f00034557812 */ /* 0x000fe400078ec0ff */
[----:B------:R-:W-:Y:S02]  /*0400*/  IADD3 R83, PT, PT, R88, R83, RZ ;  /* 0x0000005358537210 */ /* 0x000fe40007ffe0ff */
[----:B------:R-:W-:Y:S02]  /*0410*/  LOP3.LUT R85, R85, 0x400, R46, 0xf6, !PT ;  /* 0x0000040055557812 */ /* 0x000fe400078ef62e */
[----:B0-----:R-:W-:-:S03]  /*0420*/  LOP3.LUT R45, R46, 0xf000, R79, 0xf8, !PT ;  /* 0x0000f0002e2d7812 */ /* 0x001fc600078ef84f */
[C---:B------:R-:W-:Y:S02]  /*0430*/  IMAD.IADD R85, R88.reuse, 0x1, R85 ;  /* 0x0000000158557824 */ /* 0x040fe400078e0255 */
[----:B------:R-:W-:Y:S02]  /*0440*/  IMAD.IADD R45, R88, 0x1, R45 ;  /* 0x00000001582d7824 */ /* 0x000fe400078e022d */
[----:B-1----:R-:W-:-:S04]  /*0450*/  IMAD.WIDE.U32 R84, R85, 0x4, R48 ;  /* 0x0000000455547825 */ /* 0x002fc800078e0030 */
[--C-:B------:R-:W-:Y:S02]  /*0460*/  IMAD.WIDE.U32 R86, R45, 0x4, R48.reuse ;  /* 0x000000042d567825 */ /* 0x100fe400078e0030 */
[----:B------:R0:W5:Y:S02]  /*0470*/  LDG.E.CONSTANT R84, desc[UR8][R84.64] ;  /* 0x0000000854547981 */ /* 0x000164000c1e9900 */
[----:B------:R-:W-:Y:S02]  /*0480*/  IMAD.WIDE.U32 R44, R83, 0x4, R48 ;  /* 0x00000004532c7825 */ /* 0x000fe400078e0030 */
[----:B------:R-:W5:Y:S04]  /*0490*/  LDG.E.CONSTANT R86, desc[UR8][R86.64] ;  /* 0x0000000856567981 */ /* 0x000f68000c1e9900 */
[----:B------:R1:W5:Y:S01]  /*04a0*/  LDG.E.CONSTANT R89, desc[UR8][R44.64] ;  /* 0x000000082c597981 */ /* 0x000362000c1e9900 */
[----:B------:R-:W1:Y:S01]  /*04b0*/  S2UR UR5, SR_CgaCtaId ;  /* 0x00000000000579c3 */ /* 0x000e620000008800 */
[----:B------:R-:W-:Y:S01]  /*04c0*/  UMOV UR4, 0x400 ;  /* 0x0000040000047882 */ /* 0x000fe20000000000 */
[C---:B------:R-:W-:Y:S01]  /*04d0*/  IADD3 R53, PT, PT, R79.reuse, 0x2000, RZ ;  /* 0x000020004f357810 */ /* 0x040fe20007ffe0ff */
[----:B------:R-:W-:-:S02]  /*04e0*/  VIADD R83, R79, 0x3000 ;  /* 0x000030004f537836 */ /* 0x000fc40000000000 */
[C---:B0-----:R-:W-:Y:S01]  /*04f0*/  VIADD R85, R79.reuse, 0x4000 ;  /* 0x000040004f557836 */ /* 0x041fe20000000000 */
[C---:B------:R-:W-:Y:S02]  /*0500*/  LOP3.LUT R53, R46.reuse, 0x1f000, R53, 0xf8, !PT ;  /* 0x0001f0002e357812 */ /* 0x040fe400078ef835 */
[----:B------:R-:W-:Y:S02]  /*0510*/  LOP3.LUT R83, R46, 0x1f000, R83, 0xf8, !PT ;  /* 0x0001f0002e537812 */ /* 0x000fe400078ef853 */
[C---:B------:R-:W-:Y:S02]  /*0520*/  IADD3 R53, PT, PT, R88.reuse, R53, RZ ;  /* 0x0000003558357210 */ /* 0x040fe40007ffe0ff */
[----:B-1----:R-:W-:Y:S02]  /*0530*/  IADD3 R45, PT, PT, R88, R83, RZ ;  /* 0x00000053582d7210 */ /* 0x002fe40007ffe0ff */
[----:B------:R-:W-:Y:S01]  /*0540*/  LOP3.LUT R83, R46, 0x1f000, R85, 0xf8, !PT ;  /* 0x0001f0002e537812 */ /* 0x000fe200078ef855 */
[----:B------:R-:W-:Y:S01]  /*0550*/  ULEA UR6, UR5, UR4, 0x18 ;  /* 0x0000000405067291 */ /* 0x000fe2000f8ec0ff */
[----:B------:R-:W-:-:S05]  /*0560*/  IADD3 R87, PT, PT, R79, 0x6000, RZ ;  /* 0x000060004f577810 */ /* 0x000fca0007ffe0ff */
[----:B------:R-:W-:Y:S01]  /*0570*/  LEA R82, R0, UR6, 0x2 ;  /* 0x0000000600527c11 */ /* 0x000fe2000f8e10ff */
[----:B------:R-:W-:Y:S01]  /*0580*/  BAR.SYNC.DEFER_BLOCKING 0x0 ;  /* 0x0000000000007b1d */ /* 0x000fe20000010000 */
[----:B------:R-:W-:Y:S01]  /*0590*/  IMAD.WIDE.U32 R52, R53, 0x4, R48 ;  /* 0x0000000435347825 */ /* 0x000fe200078e0030 */
[----:B------:R-:W-:-:S03]  /*05a0*/  LOP3.LUT R87, R46, 0x1f000, R87, 0xf8, !PT ;  /* 0x0001f0002e577812 */ /* 0x000fc600078ef857 */
[----:B------:R-:W-:Y:S01]  /*05b0*/  IMAD.IADD R83, R88, 0x1, R83 ;  /* 0x0000000158537824 */ /* 0x000fe200078e0253 */
[----:B------:R-:W-:Y:S01]  /*05c0*/  IADD3 R91, PT, PT, R79, 0x7000, RZ ;  /* 0x000070004f5b7810 */ /* 0x000fe20007ffe0ff */
[----:B------:R-:W-:Y:S01]  /*05d0*/  UIADD3 UR4, UPT, UPT, UR4, 0x200, URZ ;  /* 0x0000020004047890 */ /* 0x000fe2000fffe0ff */
[----:B------:R0:W5:Y:S01]  /*05e0*/  LDG.E.CONSTANT R85, desc[UR8][R52.64] ;  /* 0x0000000834557981 */ /* 0x000162000c1e9900 */
[----:B------:R-:W-:Y:S01]  /*05f0*/  IMAD.WIDE.U32 R44, R45, 0x4, R48 ;  /* 0x000000042d2c7825 */ /* 0x000fe200078e0030 */
[----:B------:R-:W-:Y:S01]  /*0600*/  LOP3.LUT R91, R46, 0x1f000, R91, 0xf8, !PT ;  /* 0x0001f0002e5b7812 */ /* 0x000fe200078ef85b */
[----:B------:R-:W-:Y:S01]  /*0610*/  ULEA UR5, UR5, UR4, 0x18 ;  /* 0x0000000405057291 */ /* 0x000fe2000f8ec0ff */
[----:B0-----:R-:W-:Y:S01]  /*0620*/  IADD3 R53, PT, PT, R88, R87, RZ ;  /* 0x0000005758357210 */ /* 0x001fe20007ffe0ff */
[----:B------:R-:W-:-:S04]  /*0630*/  VIADD R90, R79, 0x3800 ;  /* 0x000038004f5a7836 */ /* 0x000fc80000000000 */
[----:B------:R-:W-:Y:S01]  /*0640*/  IMAD.WIDE.U32 R52, R53, 0x4, R48 ;  /* 0x0000000435347825 */ /* 0x000fe200078e0030 */
[C---:B------:R-:W-:Y:S01]  /*0650*/  IADD3 R92, PT, PT, R79.reuse, 0x5800, RZ ;  /* 0x000058004f5c7810 */ /* 0x040fe20007ffe0ff */
[----:B--2---:R0:W-:Y:S02]  /*0660*/  STS [R82], R81 ;  /* 0x0000005152007388 */ /* 0x0041e40000000800 */
[----:B0-----:R-:W-:Y:S02]  /*0670*/  VIADD R81, R79, 0x5000 ;  /* 0x000050004f517836 */ /* 0x001fe40000000000 */
[----:B---3--:R0:W-:Y:S03]  /*0680*/  STS [R82+0x80], R77 ;  /* 0x0000804d52007388 */ /* 0x0081e60000000800 */
[----:B------:R-:W-:Y:S01]  /*0690*/  LOP3.LUT R81, R46, 0x1f000, R81, 0xf8, !PT ;  /* 0x0001f0002e517812 */ /* 0x000fe200078ef851 */
[----:B----4-:R-:W-:Y:S04]  /*06a0*/  STS [R82+0x100], R80 ;  /* 0x0001005052007388 */ /* 0x010fe80000000800 */
[----:B-----5:R1:W-:Y:S01]  /*06b0*/  STS [R82+0x180], R78 ;  /* 0x0001804e52007388 */ /* 0x0203e20000000800 */
[----:B------:R-:W-:-:S03]  /*06c0*/  IMAD.IADD R81, R88, 0x1, R81 ;  /* 0x0000000158517824 */ /* 0x000fc600078e0251 */
[----:B0-----:R0:W2:Y:S01]  /*06d0*/  LDG.E.CONSTANT R77, desc[UR8][R44.64] ;  /* 0x000000082c4d7981 */ /* 0x0010a2000c1e9900 */
[----:B-1----:R-:W-:Y:S01]  /*06e0*/  IMAD.WIDE.U32 R82, R83, 0x4, R48 ;  /* 0x0000000453527825 */ /* 0x002fe200078e0030 */
[----:B------:R-:W-:-:S03]  /*06f0*/  LEA R78, R0, UR5, 0x2 ;  /* 0x00000005004e7c11 */ /* 0x000fc6000f8e10ff */
[----:B------:R-:W-:Y:S02]  /*0700*/  IMAD.WIDE.U32 R80, R81, 0x4, R48 ;  /* 0x0000000451507825 */ /* 0x000fe400078e0030 */
[----:B------:R1:W3:Y:S02]  /*0710*/  LDG.E.CONSTANT R82, desc[UR8][R82.64] ;  /* 0x0000000852527981 */ /* 0x0002e4000c1e9900 */
[----:B0-----:R-:W-:Y:S02]  /*0720*/  IMAD.IADD R45, R88, 0x1, R91 ;  /* 0x00000001582d7824 */ /* 0x001fe400078e025b */
[----:B------:R0:W4:Y:S04]  /*0730*/  LDG.E.CONSTANT R91, desc[UR8][R52.64] ;  /* 0x00000008345b7981 */ /* 0x000128000c1e9900 */
[----:B------:R5:W4:Y:S01]  /*0740*/  LDG.E.CONSTANT R93, desc[UR8][R80.64] ;  /* 0x00000008505d7981 */ /* 0x000b22000c1e9900 */
[----:B-1----:R-:W-:Y:S01]  /*0750*/  IADD3 R83, PT, PT, R79, 0x2800, RZ ;  /* 0x000028004f537810 */ /* 0x002fe20007ffe0ff */
[----:B------:R-:W-:-:S03]  /*0760*/  IMAD.WIDE.U32 R44, R45, 0x4, R48 ;  /* 0x000000042d2c7825 */ /* 0x000fc600078e0030 */
[----:B------:R-:W-:Y:S01]  /*0770*/  LOP3.LUT R83, R83, 0x1f000, RZ, 0xc0, !PT ;  /* 0x0001f00053537812 */ /* 0x000fe200078ec0ff */
[----:B0-----:R-:W-:Y:S01]  /*0780*/  VIADD R52, R79, 0x6800 ;  /* 0x000068004f347836 */ /* 0x001fe20000000000 */
[----:B------:R-:W-:Y:S01]  /*0790*/  LOP3.LUT R53, R90, 0x1f000, RZ, 0xc0, !PT ;  /* 0x0001f0005a357812 */ /* 0x000fe200078ec0ff */
[----:B------:R0:W-:Y:S01]  /*07a0*/  STS [R78+0x100], R89 ;  /* 0x000100594e007388 */ /* 0x0001e20000000800 */
[----:B-----5:R-:W-:Y:S02]  /*07b0*/  LOP3.LUT R81, R92, 0x1f000, RZ, 0xc0, !PT ;  /* 0x0001f0005c517812 */ /* 0x020fe400078ec0ff */
[--C-:B------:R-:W-:Y:S01]  /*07c0*/  LOP3.LUT R83, R83, 0x400, R46.reuse, 0xf6, !PT ;  /* 0x0000040053537812 */ /* 0x100fe200078ef62e */
[----:B------:R1:W5:Y:S01]  /*07d0*/  LDG.E.CONSTANT R87, desc[UR8][R44.64] ;  /* 0x000000082c577981 */ /* 0x000362000c1e9900 */
[--C-:B------:R-:W-:Y:S02]  /*07e0*/  LOP3.LUT R53, R53, 0x400, R46.reuse, 0xf6, !PT ;  /* 0x0000040035357812 */ /* 0x100fe400078ef62e */
[----:B------:R-:W-:-:S02]  /*07f0*/  LOP3.LUT R81, R81, 0x400, R46, 0xf6, !PT ;  /* 0x0000040051517812 */ /* 0x000fc400078ef62e */
[----:B0-----:R-:W-:Y:S01]  /*0800*/  LOP3.LUT R89, R52, 0x1f000, RZ, 0xc0, !PT ;  /* 0x0001f00034597812 */ /* 0x001fe200078ec0ff */
[C---:B------:R-:W-:Y:S01]  /*0810*/  IMAD.IADD R53, R88.reuse, 0x1, R53 ;  /* 0x0000000158357824 */ /* 0x040fe200078e0235 */
[C---:B------:R-:W-:Y:S02]  /*0820*/  IADD3 R52, PT, PT, R88.reuse, R81, RZ ;  /* 0x0000005158347210 */ /* 0x040fe40007ffe0ff */
[----:B-1----:R-:W-:Y:S02]  /*0830*/  IADD3 R45, PT, PT, R88, R83, RZ ;  /* 0x00000053582d7210 */ /* 0x002fe40007ffe0ff */
[----:B------:R-:W-:Y:S01]  /*0840*/  LOP3.LUT R89, R89, 0x400, R46, 0xf6, !PT ;  /* 0x0000040059597812 */ /* 0x000fe200078ef62e */
[----:B------:R0:W-:Y:S01]  /*0850*/  STS [R78+0x180], R84 ;  /* 0x000180544e007388 */ /* 0x0001e20000000800 */
[----:B------:R-:W-:Y:S01]  /*0860*/  IADD3 R90, PT, PT, R79, 0x8000, RZ ;  /* 0x000080004f5a7810 */ /* 0x000fe20007ffe0ff */
[----:B------:R-:W-:-:S04]  /*0870*/  IMAD.WIDE.U32 R44, R45, 0x4, R48 ;  /* 0x000000042d2c7825 */ /* 0x000fc800078e0030 */
[----:B------:R-:W-:Y:S01]  /*0880*/  IMAD.WIDE.U32 R80, R53, 0x4, R48 ;  /* 0x0000000435507825 */ /* 0x000fe200078e0030 */
[----:B------:R-:W-:Y:S01]  /*0890*/  LOP3.LUT R92, R46, 0x1f000, R90, 0xf8, !PT ;  /* 0x0001f0002e5c7812 */ /* 0x000fe200078ef85a */
[----:B------:R1:W5:Y:S02]  /*08a0*/  LDG.E.CONSTANT R83, desc[UR8][R44.64] ;  /* 0x000000082c537981 */ /* 0x000364000c1e9900 */
[----:B0-----:R-:W-:Y:S02]  /*08b0*/  IMAD.IADD R84, R88, 0x1, R89 ;  /* 0x0000000158547824 */ /* 0x001fe400078e0259 */
[--C-:B------:R-:W-:Y:S01]  /*08c0*/  IMAD.WIDE.U32 R52, R52, 0x4, R48.reuse ;  /* 0x0000000434347825 */ /* 0x100fe200078e0030 */
[----:B------:R-:W5:Y:S03]  /*08d0*/  LDG.E.CONSTANT R89, desc[UR8][R80.64] ;  /* 0x0000000850597981 */ /* 0x000f66000c1e9900 */
[----:B-1----:R-:W-:-:S02]  /*08e0*/  IMAD.WIDE.U32 R44, R84, 0x4, R48 ;  /* 0x00000004542c7825 */ /* 0x002fc400078e0030 */
[----:B------:R0:W5:Y:S02]  /*08f0*/  LDG.E.CONSTANT R84, desc[UR8][R52.64] ;  /* 0x0000000834547981 */ /* 0x000164000c1e9900 */
[----:B------:R-:W-:Y:S02]  /*0900*/  IMAD.IADD R92, R88, 0x1, R92 ;  /* 0x00000001585c7824 */ /* 0x000fe400078e025c */
[----:B------:R1:W-:Y:S01]  /*0910*/  STS [R78], R86 ;  /* 0x000000564e007388 */ /* 0x0003e20000000800 */
[----:B0-----:R-:W-:-:S03]  /*0920*/  IADD3 R52, PT, PT, R79, 0x8800, RZ ;  /* 0x000088004f347810 */ /* 0x001fc60007ffe0ff */
[----:B-1----:R0:W5:Y:S01]  /*0930*/  LDG.E.CONSTANT R86, desc[UR8][R44.64] ;  /* 0x000000082c567981 */ /* 0x002162000c1e9900 */
[----:B------:R-:W-:Y:S01]  /*0940*/  VIADD R90, R79, 0x7800 ;  /* 0x000078004f5a7836 */ /* 0x000fe20000000000 */
[----:B0-----:R-:W-:Y:S01]  /*0950*/  LOP3.LUT R45, R52, 0x1f000, RZ, 0xc0, !PT ;  /* 0x0001f000342d7812 */ /* 0x001fe200078ec0ff */
[----:B------:R-:W-:-:S03]  /*0960*/  IMAD.WIDE.U32 R52, R92, 0x4, R48 ;  /* 0x000000045c347825 */ /* 0x000fc600078e0030 */
[----:B------:R-:W-:Y:S02]  /*0970*/  LOP3.LUT R80, R45, 0x400, R46, 0xf6, !PT ;  /* 0x000004002d507812 */ /* 0x000fe400078ef62e */
[----:B------:R-:W-:Y:S01]  /*0980*/  LOP3.LUT R90, R90, 0x1f000, RZ, 0xc0, !PT ;  /* 0x0001f0005a5a7812 */ /* 0x000fe200078ec0ff */
[----:B------:R0:W5:Y:S02]  /*0990*/  LDG.E.CONSTANT R53, desc[UR8][R52.64] ;  /* 0x0000000834357981 */ /* 0x000164000c1e9900 */
[----:B------:R-:W-:Y:S01]  /*09a0*/  IMAD.IADD R45, R88, 0x1, R80 ;  /* 0x00000001582d7824 */ /* 0x000fe200078e0250 */
[----:B------:R-:W-:-:S03]  /*09b0*/  LOP3.LUT R81, R90, 0x400, R46, 0xf6, !PT ;  /* 0x000004005a517812 */ /* 0x000fc600078ef62e */
[----:B------:R-:W-:Y:S01]  /*09c0*/  IMAD.WIDE.U32 R44, R45, 0x4, R48 ;  /* 0x000000042d2c7825 */ /* 0x000fe200078e0030 */
[----:B------:R-:W-:-:S05]  /*09d0*/  IADD3 R81, PT, PT, R88, R81, RZ ;  /* 0x0000005158517210 */ /* 0x000fca0007ffe0ff */
[----:B------:R-:W5:Y:S01]  /*09e0*/  LDG.E.CONSTANT R45, desc[UR8][R44.64] ;  /* 0x000000082c2d7981 */ /* 0x000f62000c1e9900 */
[----:B------:R-:W-:-:S05]  /*09f0*/  IMAD.WIDE.U32 R80, R81, 0x4, R48 ;  /* 0x0000000451507825 */ /* 0x000fca00078e0030 */
[----:B------:R1:W5:Y:S01]  /*0a00*/  LDG.E.CONSTANT R90, desc[UR8][R80.64] ;  /* 0x00000008505a7981 */ /* 0x000362000c1e9900 */
[----:B------:R-:W-:-:S03]  /*0a10*/  VIADD R92, R79, 0xb800 ;  /* 0x0000b8004f5c7836 */ /* 0x000fc60000000000 */
[----:B------:R1:W-:Y:S01]  /*0a20*/  STS [R78+0x200], R85 ;  /* 0x000200554e007388 */ /* 0x0003e20000000800 */
[C---:B0-----:R-:W-:Y:S01]  /*0a30*/  IADD3 R52, PT, PT, R79.reuse, 0xb000, RZ ;  /* 0x0000b0004f347810 */ /* 0x041fe20007ffe0ff */
[C---:B-1----:R-:W-:Y:S02]  /*0a40*/  VIADD R80, R79.reuse, 0xe800 ;  /* 0x0000e8004f507836 */ /* 0x042fe40000000000 */
[C---:B------:R-:W-:Y:S01]  /*0a50*/  VIADD R85, R79.reuse, 0x9800 ;  /* 0x000098004f557836 */ /* 0x040fe20000000000 */
[C---:B------:R-:W-:Y:S02]  /*0a60*/  IADD3 R81, PT, PT, R79.reuse, 0xf800, RZ ;  /* 0x0000f8004f517810 */ /* 0x040fe40007ffe0ff */
[----:B------:R-:W-:Y:S02]  /*0a70*/  IADD3 R44, PT, PT, R79, 0xc000, RZ ;  /* 0x0000c0004f2c7810 */ /* 0x000fe40007ffe0ff */
[----:B------:R-:W-:Y:S02]  /*0a80*/  LOP3.LUT R80, R80, 0x1f000, RZ, 0xc0, !PT ;  /* 0x0001f00050507812 */ /* 0x000fe400078ec0ff */
[----:B------:R-:W-:-:S02]  /*0a90*/  LOP3.LUT R52, R46, 0x1f000, R52, 0xf8, !PT ;  /* 0x0001f0002e347812 */ /* 0x000fc400078ef834 */
[----:B------:R-:W-:-:S05]  /*0aa0*/  LOP3.LUT R44, R46, 0x1f000, R44, 0xf8, !PT ;  /* 0x0001f0002e2c7812 */ /* 0x000fca00078ef82c */
[----:B------:R-:W-:Y:S01]  /*0ab0*/  IMAD.IADD R44, R88, 0x1, R44 ;  /* 0x00000001582c7824 */ /* 0x000fe200078e022c */
[----:B------:R-:W-:-:S04]  /*0ac0*/  LOP3.LUT R47, R47, 0x7c0, RZ, 0xc0, !PT ;  /* 0x000007c02f2f7812 */ /* 0x000fc800078ec0ff */
[----:B------:R-:W-:Y:S01]  /*0ad0*/  LOP3.LUT R47, R47, 0x400, RZ, 0x3c, !PT ;  /* 0x000004002f2f7812 */ /* 0x000fe200078e3cff */
[----:B--2---:R0:W-:Y:S02]  /*0ae0*/  STS [R78+0x300], R77 ;  /* 0x0003004d4e007388 */ /* 0x0041e40000000800 */
[C---:B0-----:R-:W-:Y:S02]  /*0af0*/  IADD3 R77, PT, PT, R79.reuse, 0x9000, RZ ;  /* 0x000090004f4d7810 */ /* 0x041fe40007ffe0ff */
[----:B---3--:R0:W-:Y:S02]  /*0b00*/  STS [R78+0x400], R82 ;  /* 0x000400524e007388 */ /* 0x0081e40000000800 */
[----:B------:R-:W-:Y:S02]  /*0b10*/  LOP3.LUT R77, R46, 0x1f000, R77, 0xf8, !PT ;  /* 0x0001f0002e4d7812 */ /* 0x000fe400078ef84d */
[----:B----4-:R1:W-:Y:S01]  /*0b20*/  STS [R78+0x500], R93 ;  /* 0x0005005d4e007388 */ /* 0x0103e20000000800 */
[----:B0-----:R-:W-:-:S02]  /*0b30*/  IADD3 R82, PT, PT, R79, 0xe000, RZ ;  /* 0x0000e0004f527810 */ /* 0x001fc40007ffe0ff */
[----:B------:R-:W-:Y:S01]  /*0b40*/  IMAD.IADD R77, R88, 0x1, R77 ;  /* 0x00000001584d7824 */ /* 0x000fe200078e024d */
[----:B------:R-:W-:Y:S04]  /*0b50*/  STS [R78+0x600], R91 ;  /* 0x0006005b4e007388 */ /* 0x000fe80000000800 */
[----:B-----5:R0:W-:Y:S01]  /*0b60*/  STS [R78+0x700], R87 ;  /* 0x000700574e007388 */ /* 0x0201e20000000800 */
[C---:B-1----:R-:W-:Y:S02]  /*0b70*/  IADD3 R93, PT, PT, R79.reuse, 0xf000, RZ ;  /* 0x0000f0004f5d7810 */ /* 0x042fe40007ffe0ff */
[----:B0-----:R-:W-:Y:S02]  /*0b80*/  IADD3 R87, PT, PT, R79, 0xa000, RZ ;  /* 0x0000a0004f577810 */ /* 0x001fe40007ffe0ff */
[----:B------:R-:W-:Y:S01]  /*0b90*/  LOP3.LUT R93, R46, 0x1f000, R93, 0xf8, !PT ;  /* 0x0001f0002e5d7812 */ /* 0x000fe200078ef85d */
[----:B------:R0:W-:Y:S04]  /*0ba0*/  STS [R78+0x280], R83 ;  /* 0x000280534e007388 */ /* 0x0001e80000000800 */
[----:B------:R1:W-:Y:S01]  /*0bb0*/  STS [R78+0x380], R89 ;  /* 0x000380594e007388 */ /* 0x0003e20000000800 */
[----:B0-----:R-:W-:-:S03]  /*0bc0*/  LOP3.LUT R83, R85, 0x1f000, RZ, 0xc0, !PT ;  /* 0x0001f00055537812 */ /* 0x001fc600078ec0ff */
[----:B------:R0:W-:Y:S01]  /*0bd0*/  STS [R78+0x580], R84 ;  /* 0x000580544e007388 */ /* 0x0001e20000000800 */
[----:B-1----:R-:W-:Y:S01]  /*0be0*/  VIADD R89, R79, 0xa800 ;  /* 0x0000a8004f597836 */ /* 0x002fe20000000000 */
[C---:B------:R-:W-:Y:S02]  /*0bf0*/  LOP3.LUT R85, R46.reuse, 0x1f000, R87, 0xf8, !PT ;  /* 0x0001f0002e557812 */ /* 0x040fe400078ef857 */
[----:B------:R-:W-:Y:S02]  /*0c00*/  LOP3.LUT R87, R46, 0x1f000, R82, 0xf8, !PT ;  /* 0x0001f0002e577812 */ /* 0x000fe400078ef852 */
[----:B------:R-:W-:Y:S01]  /*0c10*/  LOP3.LUT R89, R89, 0x1f000, RZ, 0xc0, !PT ;  /* 0x0001f00059597812 */ /* 0x000fe200078ec0ff */
[----:B0-----:R-:W-:Y:S01]  /*0c20*/  VIADD R84, R79, 0xd000 ;  /* 0x0000d0004f547836 */ /* 0x001fe20000000000 */
[----:B------:R-:W-:Y:S02]  /*0c30*/  LOP3.LUT R79, R92, 0x1f000, RZ, 0xc0, !PT ;  /* 0x0001f0005c4f7812 */ /* 0x000fe400078ec0ff */
[----:B------:R-:W-:-:S02]  /*0c40*/  LOP3.LUT R82, R81, 0x1f000, RZ, 0xc0, !PT ;  /* 0x0001f00051527812 */ /* 0x000fc400078ec0ff */
[----:B------:R-:W-:Y:S02]  /*0c50*/  LOP3.LUT R91, R46, 0x1f000, R84, 0xf8, !PT ;  /* 0x0001f0002e5b7812 */ /* 0x000fe400078ef854 */
[--C-:B------:R-:W-:Y:S02]  /*0c60*/  LOP3.LUT R83, R83, 0x400, R46.reuse, 0xf6, !PT ;  /* 0x0000040053537812 */ /* 0x100fe400078ef62e */
[--C-:B------:R-:W-:Y:S02]  /*0c70*/  LOP3.LUT R89, R89, 0x400, R46.reuse, 0xf6, !PT ;  /* 0x0000040059597812 */ /* 0x100fe400078ef62e */
[--C-:B------:R-:W-:Y:S02]  /*0c80*/  LOP3.LUT R79, R79, 0x400, R46.reuse, 0xf6, !PT ;  /* 0x000004004f4f7812 */ /* 0x100fe400078ef62e */
[--C-:B------:R-:W-:Y:S02]  /*0c90*/  LOP3.LUT R81, R80, 0x400, R46.reuse, 0xf6, !PT ;  /* 0x0000040050517812 */ /* 0x100fe400078ef62e */
[----:B------:R-:W-:-:S02]  /*0ca0*/  LOP3.LUT R46, R82, 0x400, R46, 0xf6, !PT ;  /* 0x00000400522e7812 */ /* 0x000fc400078ef62e */
[C---:B------:R-:W-:Y:S02]  /*0cb0*/  IADD3 R82, PT, PT, R88.reuse, R52, RZ ;  /* 0x0000003458527210 */ /* 0x040fe40007ffe0ff */
[----:B------:R-:W-:Y:S01]  /*0cc0*/  IADD3 R85, PT, PT, R88, R85, RZ ;  /* 0x0000005558557210 */ /* 0x000fe20007ffe0ff */
[----:B------:R0:W-:Y:S04]  /*0cd0*/  STS [R78+0x800], R53 ;  /* 0x000800354e007388 */ /* 0x0001e80000000800 */
[--C-:B------:R-:W-:Y:S01]  /*0ce0*/  IMAD.WIDE.U32 R84, R85, 0x4, R48.reuse ;  /* 0x0000000455547825 */ /* 0x100fe200078e0030 */
[----:B------:R-:W-:Y:S04]  /*0cf0*/  STS [R78+0x680], R86 ;  /* 0x000680564e007388 */ /* 0x000fe80000000800 */
[----:B------:R-:W2:Y:S01]  /*0d00*/  LDG.E.CONSTANT R80, desc[UR8][R84.64] ;  /* 0x0000000854507981 */ /* 0x000ea2000c1e9900 */
[----:B0-----:R-:W-:-:S05]  /*0d10*/  IMAD.WIDE.U32 R52, R77, 0x4, R48 ;  /* 0x000000044d347825 */ /* 0x001fca00078e0030 */
[----:B------:R0:W3:Y:S04]  /*0d20*/  LDG.E.CONSTANT R77, desc[UR8][R52.64] ;  /* 0x00000008344d7981 */ /* 0x0000e8000c1e9900 */
[----:B------:R1:W-:Y:S01]  /*0d30*/  STS [R78+0x880], R45 ;  /* 0x0008802d4e007388 */ /* 0x0003e20000000800 */
[--C-:B0-----:R-:W-:Y:S01]  /*0d40*/  IMAD.WIDE.U32 R52, R82, 0x4, R48.reuse ;  /* 0x0000000452347825 */ /* 0x101fe200078e0030 */
[C---:B------:R-:W-:Y:S02]  /*0d50*/  IADD3 R82, PT, PT, R88.reuse, R91, RZ ;  /* 0x0000005b58527210 */ /* 0x040fe40007ffe0ff */
[----:B-1----:R-:W-:Y:S01]  /*0d60*/  IADD3 R45, PT, PT, R88, R87, RZ ;  /* 0x00000057582d7210 */ /* 0x002fe20007ffe0ff */
[--C-:B------:R-:W-:Y:S01]  /*0d70*/  IMAD.WIDE.U32 R86, R44, 0x4, R48.reuse ;  /* 0x000000042c567825 */ /* 0x100fe200078e0030 */
[----:B------:R0:W4:Y:S03]  /*0d80*/  LDG.E.CONSTANT R91, desc[UR8][R52.64] ;  /* 0x00000008345b7981 */ /* 0x000126000c1e9900 */
[----:B------:R-:W-:Y:S01]  /*0d90*/  IMAD.WIDE.U32 R84, R82, 0x4, R48 ;  /* 0x0000000452547825 */ /* 0x000fe200078e0030 */
[----:B------:R1:W-:Y:S03]  /*0da0*/  STS [R78+0x780], R90 ;  /* 0x0007805a4e007388 */ /* 0x0003e60000000800 */
[----:B------:R-:W-:Y:S01]  /*0db0*/  IMAD.IADD R82, R88, 0x1, R93 ;  /* 0x0000000158527824 */ /* 0x000fe200078e025d */
[----:B------:R5:W4:Y:S03]  /*0dc0*/  LDG.E.CONSTANT R87, desc[UR8][R86.64] ;  /* 0x0000000856577981 */ /* 0x000b26000c1e9900 */
[----:B0-----:R-:W-:Y:S01]  /*0dd0*/  IMAD.WIDE.U32 R52, R82, 0x4, R48 ;  /* 0x0000000452347825 */ /* 0x001fe200078e0030 */
[C---:B------:R-:W-:Y:S01]  /*0de0*/  IADD3 R89, PT, PT, R88.reuse, R89, RZ ;  /* 0x0000005958597210 */ /* 0x040fe20007ffe0ff */
[----:B------:R-:W4:Y:S02]  /*0df0*/  LDG.E.CONSTANT R85, desc[UR8][R84.64] ;  /* 0x0000000854557981 */ /* 0x000f24000c1e9900 */
[----:B-1----:R-:W-:-:S02]  /*0e00*/  IMAD.IADD R90, R88, 0x1, R79 ;  /* 0x00000001585a7824 */ /* 0x002fc400078e024f */
[----:B------:R0:W4:Y:S01]  /*0e10*/  LDG.E.CONSTANT R79, desc[UR8][R52.64] ;  /* 0x00000008344f7981 */ /* 0x000122000c1e9900 */
[----:B-----5:R-:W-:Y:S01]  /*0e20*/  SHF.L.U32 R86, R0, 0x6, RZ ;  /* 0x0000000600567819 */ /* 0x020fe200000006ff */
[----:B------:R-:W-:Y:S01]  /*0e30*/  IMAD.WIDE.U32 R44, R45, 0x4, R48 ;  /* 0x000000042d2c7825 */ /* 0x000fe200078e0030 */
[----:B------:R-:W-:-:S03]  /*0e40*/  IADD3 R93, PT, PT, R88, R83, RZ ;  /* 0x00000053585d7210 */ /* 0x000fc60007ffe0ff */
[----:B0-----:R-:W-:Y:S01]  /*0e50*/  IMAD.WIDE.U32 R52, R90, 0x4, R48 ;  /* 0x000000045a347825 */ /* 0x001fe200078e0030 */
[C---:B------:R-:W-:Y:S01]  /*0e60*/  IADD3 R90, PT, PT, R86.reuse, 0x4800, RZ ;  /* 0x00004800565a7810 */ /* 0x040fe20007ffe0ff */
[----:B------:R0:W5:Y:S02]  /*0e70*/  LDG.E.CONSTANT R83, desc[UR8][R44.64] ;  /* 0x000000082c537981 */ /* 0x000164000c1e9900 */
[----:B------:R-:W-:Y:S01]  /*0e80*/  VIADD R84, R86, 0x800 ;  /* 0x0000080056547836 */ /* 0x000fe20000000000 */
[C---:B------:R-:W-:Y:S02]  /*0e90*/  LOP3.LUT R90, R47.reuse, 0x1f000, R90, 0xf8, !PT ;  /* 0x0001f0002f5a7812 */ /* 0x040fe400078ef85a */
[----:B------:R-:W-:Y:S02]  /*0ea0*/  IADD3 R81, PT, PT, R88, R81, RZ ;  /* 0x0000005158517210 */ /* 0x000fe40007ffe0ff */
[----:B------:R-:W-:Y:S01]  /*0eb0*/  LOP3.LUT R84, R47, 0x1f000, R84, 0xf8, !PT ;  /* 0x0001f0002f547812 */ /* 0x000fe200078ef854 */
[----:B0-----:R-:W-:-:S04]  /*0ec0*/  IMAD.WIDE.U32 R44, R93, 0x4, R48 ;  /* 0x000000045d2c7825 */ /* 0x001fc800078e0030 */
[----:B------:R-:W-:Y:S01]  /*0ed0*/  IMAD.WIDE.U32 R92, R89, 0x4, R48 ;  /* 0x00000004595c7825 */ /* 0x000fe200078e0030 */
[----:B------:R0:W5:Y:S04]  /*0ee0*/  LDG.E.CONSTANT R82, desc[UR8][R44.64] ;  /* 0x000000082c527981 */ /* 0x000168000c1e9900 */
[----:B------:R1:W5:Y:S01]  /*0ef0*/  LDG.E.CONSTANT R89, desc[UR8][R52.64] ;  /* 0x0000000834597981 */ /* 0x000362000c1e9900 */
[----:B------:R-:W-:-:S03]  /*0f00*/  IADD3 R84, PT, PT, R84, R88, RZ ;  /* 0x0000005854547210 */ /* 0x000fc60007ffe0ff */
[----:B------:R-:W5:Y:S01]  /*0f10*/  LDG.E.CONSTANT R93, desc[UR8][R92.64] ;  /* 0x000000085c5d7981 */ /* 0x000f62000c1e9900 */
[----:B0-----:R-:W-:-:S04]  /*0f20*/  IMAD.WIDE.U32 R44, R81, 0x4, R48 ;  /* 0x00000004512c7825 */ /* 0x001fc800078e0030 */
[----:B-1----:R-:W-:Y:S01]  /*0f30*/  IMAD.IADD R53, R90, 0x1, R88 ;  /* 0x000000015a357824 */ /* 0x002fe200078e0258 */
[C---:B------:R-:W-:Y:S01]  /*0f40*/  IADD3 R90, PT, PT, R86.reuse, 0xc800, RZ ;  /* 0x0000c800565a7810 */ /* 0x040fe20007ffe0ff */
[----:B------:R0:W5:Y:S01]  /*0f50*/  LDG.E.CONSTANT R81, desc[UR8][R44.64] ;  /* 0x000000082c517981 */ /* 0x000162000c1e9900 */
[----:B------:R-:W-:Y:S02]  /*0f60*/  IADD3 R86, PT, PT, R86, 0xd800, RZ ;  /* 0x0000d80056567810 */ /* 0x000fe40007ffe0ff */
[C---:B------:R-:W-:Y:S02]  /*0f70*/  LOP3.LUT R90, R47.reuse, 0x1f000, R90, 0xf8, !PT ;  /* 0x0001f0002f5a7812 */ /* 0x040fe400078ef85a */
[----:B------:R-:W-:-:S03]  /*0f80*/  LOP3.LUT R86, R47, 0x1f000, R86, 0xf8, !PT ;  /* 0x0001f0002f567812 */ /* 0x000fc600078ef856 */
[----:B------:R-:W-:Y:S01]  /*0f90*/  IMAD.IADD R47, R90, 0x1, R88 ;  /* 0x000000015a2f7824 */ /* 0x000fe200078e0258 */
[----:B------:R-:W-:Y:S01]  /*0fa0*/  IADD3 R86, PT, PT, R86, R88, RZ ;  /* 0x0000005856567210 */ /* 0x000fe20007ffe0ff */
[----:B0-----:R-:W-:Y:S01]  /*0fb0*/  IMAD.WIDE.U32 R44, R84, 0x4, R48 ;  /* 0x00000004542c7825 */ /* 0x001fe200078e0030 */
[----:B------:R-:W-:-:S03]  /*0fc0*/  IADD3 R88, PT, PT, R88, R46, RZ ;  /* 0x0000002e58587210 */ /* 0x000fc60007ffe0ff */
[--C-:B------:R-:W-:Y:S01]  /*0fd0*/  IMAD.WIDE.U32 R52, R53, 0x4, R48.reuse ;  /* 0x0000000435347825 */ /* 0x100fe200078e0030 */
[----:B------:R0:W5:Y:S03]  /*0fe0*/  LDG.E.CONSTANT R84, desc[UR8][R44.64] ;  /* 0x000000082c547981 */ /* 0x000166000c1e9900 */
[--C-:B------:R-:W-:Y:S02]  /*0ff0*/  IMAD.WIDE.U32 R46, R47, 0x4, R48.reuse ;  /* 0x000000042f2e7825 */ /* 0x100fe400078e0030 */
[----:B------:R-:W5:Y:S04]  /*1000*/  LDG.E.CONSTANT R53, desc[UR8][R52.64] ;  /* 0x0000000834357981 */ /* 0x000f68000c1e9900 */
[----:B------:R-:W5:Y:S01]  /*1010*/  LDG.E.CONSTANT R47, desc[UR8][R46.64] ;  /* 0x000000082e2f7981 */ /* 0x000f62000c1e9900 */
[----:B0-----:R-:W-:-:S04]  /*1020*/  IMAD.WIDE.U32 R44, R86, 0x4, R48 ;  /* 0x00000004562c7825 */ /* 0x001fc800078e0030 */
[----:B------:R-:W-:Y:S02]  /*1030*/  IMAD.WIDE.U32 R48, R88, 0x4, R48 ;  /* 0x0000000458307825 */ /* 0x000fe400078e0030 */
[----:B------:R-:W5:Y:S04]  /*1040*/  LDG.E.CONSTANT R45, desc[UR8][R44.64] ;  /* 0x000000082c2d7981 */ /* 0x000f68000c1e9900 */
[----:B------:R-:W5:Y:S01]  /*1050*/  LDG.E.CONSTANT R49, desc[UR8][R48.64] ;  /* 0x0000000830317981 */ /* 0x000f62000c1e9900 */
[----:B------:R-:W-:Y:S01]  /*1060*/  VIADD R76, R76, 0x1 ;  /* 0x000000014c4c7836 */ /* 0x000fe20000000000 */
[----:B------:R-:W-:-:S04]  /*1070*/  UPLOP3.LUT UP0, UPT, UPT, UPT, UPT, 0x80, 0x8 ;  /* 0x000000000008789c */ /* 0x000fc80003f0f070 */
[----:B------:R-:W-:Y:S01]  /*1080*/  ISETP.NE.AND P0, PT, R76, 0x20, PT ;  /* 0x000000204c00780c */ /* 0x000fe20003f05270 */
[----:B------:R-:W-:Y:S01]  /*1090*/  UMOV UR4, URZ ;  /* 0x000000ff00047c82 */ /* 0x000fe20008000000 */
[----:B--2---:R0:W-:Y:S04]  /*10a0*/  STS [R78+0xa00], R80 ;  /* 0x000a00504e007388 */ /* 0x0041e80000000800 */
[----:B---3--:R0:W-:Y:S04]  /*10b0*/  STS [R78+0x900], R77 ;  /* 0x0009004d4e007388 */ /* 0x0081e80000000800 */
[----:B----4-:R0:W-:Y:S04]  /*10c0*/  STS [R78+0xb00], R91 ;  /* 0x000b005b4e007388 */ /* 0x0101e80000000800 */
[----:B------:R0:W-:Y:S04]  /*10d0*/  STS [R78+0xc00], R87 ;  /* 0x000c00574e007388 */ /* 0x0001e80000000800 */
[----:B------:R0:W-:Y:S04]  /*10e0*/  STS [R78+0xd00], R85 ;  /* 0x000d00554e007388 */ /* 0x0001e80000000800 */
[----:B------:R0:W-:Y:S04]  /*10f0*/  STS [R78+0xf00], R79 ;  /* 0x000f004f4e007388 */ /* 0x0001e80000000800 */
[----:B-----5:R0:W-:Y:S04]  /*1100*/  STS [R78+0xe00], R83 ;  /* 0x000e00534e007388 */ /* 0x0201e80000000800 */
[----:B------:R0:W-:Y:S04]  /*1110*/  STS [R78+0x980], R82 ;  /* 0x000980524e007388 */ /* 0x0001e80000000800 */
[----:B------:R0:W-:Y:S04]  /*1120*/  STS [R78+0xb80], R89 ;  /* 0x000b80594e007388 */ /* 0x0001e80000000800 */
[----:B------:R0:W-:Y:S04]  /*1130*/  STS [R78+0xa80], R93 ;  /* 0x000a805d4e007388 */ /* 0x0001e80000000800 */
[----:B------:R0:W-:Y:S04]  /*1140*/  STS [R78+0xe80], R81 ;  /* 0x000e80514e007388 */ /* 0x0001e80000000800 */
[----:B------:R0:W-:Y:S04]  /*1150*/  STS [R78+0x80], R84 ;  /* 0x000080544e007388 */ /* 0x0001e80000000800 */
[----:B------:R0:W-:Y:S04]  /*1160*/  STS [R78+0x480], R53 ;  /* 0x000480354e007388 */ /* 0x0001e80000000800 */
[----:B------:R0:W-:Y:S04]  /*1170*/  STS [R78+0xc80], R47 ;  /* 0x000c802f4e007388 */ /* 0x0001e80000000800 */
[----:B------:R0:W-:Y:S04]  /*1180*/  STS [R78+0xd80], R45 ;  /* 0x000d802d4e007388 */ /* 0x0001e80000000800 */
[----:B------:R0:W-:Y:S01]  /*1190*/  STS [R78+0xf80], R49 ;  /* 0x000f80314e007388 */ /* 0x0001e20000000800 */
[----:B------:R-:W-:Y:S06]  /*11a0*/  BAR.SYNC.DEFER_BLOCKING 0x0 ;  /* 0x0000000000007b1d */ /* 0x000fec0000010000 */
.L_x_0:
[----:B------:R-:W-:Y:S02]  /*11b0*/  ULEA UR7, UR4, UR6, 0x2 ;  /* 0x0000000604077291 */ /* 0x000fe4000f8e10ff */
[----:B------:R-:W-:Y:S01]  /*11c0*/  LEA R44, R0, UR4, 0x1 ;  /* 0x00000004002c7c11 */ /* 0x000fe2000f8e08ff */
[----:B------:R-:W-:Y:S02]  /*11d0*/  UPLOP3.LUT UP1, UPT, UPT, UPT, UP0, 0x80, 0x8 ;  /* 0x000000000008789c */ /* 0x000fe40003f2f000 */
[----:B------:R-:W-:Y:S01]  /*11e0*/  UPLOP3.LUT UP0, UPT, UPT, UPT, UPT, 0x40, 0x4 ;  /* 0x000000000004789c */ /* 0x000fe20003f0e870 */
[----:B------:R-:W-:Y:S01]  /*11f0*/  LEA R44, R44, UR5, 0x2 ;  /* 0x000000052c2c7c11 */ /* 0x000fe2000f8e10ff */
[----:B------:R-:W-:Y:S02]  /*1200*/  UMOV UR4, 0x1 ;  /* 0x0000000100047882 */ /* 0x000fe40000000000 */
[----:B------:R-:W-:Y:S04]  /*1210*/  LDS R46, [UR7] ;  /* 0x00000007ff2e7984 */ /* 0x000fe80008000800 */
[----:B0-----:R-:W-:Y:S04]  /*1220*/  LDS R47, [UR7+0x10] ;  /* 0x00001007ff2f7984 */ /* 0x001fe80008000800 */
[----:B------:R-:W-:Y:S04]  /*1230*/  LDS R48, [UR7+0x8] ;  /* 0x00000807ff307984 */ /* 0x000fe80008000800 */
[----:B------:R-:W-:Y:S04]  /*1240*/  LDS R52, [UR7+0x18] ;  /* 0x00001807ff347984 */ /* 0x000fe80008000800 */
[----:B------:R-:W0:Y:S04]  /*1250*/  LDS R45, [R44] ;  /* 0x000000002c2d7984 */ /* 0x000e280000000800 */
[----:B------:R-:W-:Y:S04]  /*1260*/  LDS R53, [UR7+0x20] ;  /* 0x00002007ff357984 */ /* 0x000fe80008000800 */
[----:B------:R-:W-:Y:S04]  /*1270*/  LDS R77, [UR7+0x30] ;  /* 0x00003007ff4d7984 */ /* 0x000fe80008000800 */
[----:B------:R-:W-:Y:S04]  /*1280*/  LDS R78, [UR7+0x28] ;  /* 0x00002807ff4e7984 */ /* 0x000fe80008000800 */
[----:B------:R-:W1:Y:S04]  /*1290*/  LDS R49, [R44+0x100] ;  /* 0x000100002c317984 */ /* 0x000e680000000800 */
[----:B------:R-:W2:Y:S04]  /*12a0*/  LDS R80, [UR7+0x38] ;  /* 0x00003807ff507984 */ /* 0x000ea80008000800 */
[----:B------:R-:W-:Y:S04]  /*12b0*/  LDS R81, [UR7+0x40] ;  /* 0x00004007ff517984 */ /* 0x000fe80008000800 */
[----:B------:R-:W-:Y:S04]  /*12c0*/  LDS R83, [UR7+0x50] ;  /* 0x00005007ff537984 */ /* 0x000fe80008000800 */
[----:B------:R-:W3:Y:S04]  /*12d0*/  LDS R79, [R44+0x200] ;  /* 0x000200002c4f7984 */ /* 0x000ee80000000800 */
[----:B------:R-:W4:Y:S04]  /*12e0*/  LDS R82, [UR7+0x48] ;  /* 0x00004807ff527984 */ /* 0x000f280008000800 */
[----:B------:R-:W5:Y:S01]  /*12f0*/  LDS R84, [UR7+0x58] ;  /* 0x00005807ff547984 */ /* 0x000f620008000800 */
[C---:B0-----:R-:W-:Y:S01]  /*1300*/  FFMA R74, R45.reuse, R46, R74 ;  /* 0x0000002e2d4a7223 */ /* 0x041fe2000000004a */
[C---:B------:R-:W-:Y:S01]  /*1310*/  FFMA R34, R45.reuse, R47, R34 ;  /* 0x0000002f2d227223 */ /* 0x040fe20000000022 */
[C---:B------:R-:W-:Y:S01]  /*1320*/  FFMA R73, R45.reuse, R48, R73 ;  /* 0x000000302d497223 */ /* 0x040fe20000000049 */
[----:B------:R-:W-:Y:S01]  /*1330*/  LDS R86, [UR7+0x60] ;  /* 0x00006007ff567984 */ /* 0x000fe20008000800 */
[----:B------:R-:W-:-:S03]  /*1340*/  FFMA R33, R45, R52, R33 ;  /* 0x000000342d217223 */ /* 0x000fc60000000021 */
[----:B------:R-:W0:Y:S04]  /*1350*/  LDS R85, [R44+0x300] ;  /* 0x000300002c557984 */ /* 0x000e280000000800 */
[----:B------:R-:W0:Y:S04]  /*1360*/  LDS R87, [UR7+0x70] ;  /* 0x00007007ff577984 */ /* 0x000e280008000800 */
[----:B------:R-:W0:Y:S01]  /*1370*/  LDS R88, [UR7+0x68] ;  /* 0x00006807ff587984 */ /* 0x000e220008000800 */
[C---:B-1----:R-:W-:Y:S01]  /*1380*/  FFMA R72, R49.reuse, R53, R72 ;  /* 0x0000003531487223 */ /* 0x042fe20000000048 */
[C---:B------:R-:W-:Y:S01]  /*1390*/  FFMA R32, R49.reuse, R77, R32 ;  /* 0x0000004d31207223 */ /* 0x040fe20000000020 */
[C---:B------:R-:W-:Y:S01]  /*13a0*/  FFMA R71, R49.reuse, R78, R71 ;  /* 0x0000004e31477223 */ /* 0x040fe20000000047 */
[----:B------:R-:W1:Y:S01]  /*13b0*/  LDS R90, [UR7+0x78] ;  /* 0x00007807ff5a7984 */ /* 0x000e620008000800 */
[----:B--2---:R-:W-:-:S03]  /*13c0*/  FFMA R31, R49, R80, R31 ;  /* 0x00000050311f7223 */ /* 0x004fc6000000001f */
[----:B------:R-:W-:Y:S04]  /*13d0*/  LDS R46, [UR7+0x80] ;  /* 0x00008007ff2e7984 */ /* 0x000fe80008000800 */
[----:B------:R-:W-:Y:S01]  /*13e0*/  LDS R47, [UR7+0x90] ;  /* 0x00009007ff2f7984 */ /* 0x000fe20008000800 */
[C---:B---3--:R-:W-:Y:S01]  /*13f0*/  FFMA R70, R79.reuse, R81, R70 ;  /* 0x000000514f467223 */ /* 0x048fe20000000046 */
[C---:B------:R-:W-:Y:S02]  /*1400*/  FFMA R30, R79.reuse, R83, R30 ;  /* 0x000000534f1e7223 */ /* 0x040fe4000000001e */
[----:B------:R-:W-:Y:S01]  /*1410*/  LDS R48, [UR7+0x88] ;  /* 0x00008807ff307984 */ /* 0x000fe20008000800 */
[----:B----4-:R-:W-:-:S03]  /*1420*/  FFMA R69, R79, R82, R69 ;  /* 0x000000524f457223 */ /* 0x010fc60000000045 */
[----:B------:R-:W-:Y:S01]  /*1430*/  LDS R52, [UR7+0x98] ;  /* 0x00009807ff347984 */ /* 0x000fe20008000800 */
[----:B-----5:R-:W-:-:S03]  /*1440*/  FFMA R29, R79, R84, R29 ;  /* 0x000000544f1d7223 */ /* 0x020fc6000000001d */
[----:B------:R-:W2:Y:S04]  /*1450*/  LDS R45, [R44+0x400] ;  /* 0x000400002c2d7984 */ /* 0x000ea80000000800 */
[----:B------:R-:W-:Y:S01]  /*1460*/  LDS R53, [UR7+0xa0] ;  /* 0x0000a007ff357984 */ /* 0x000fe20008000800 */
[----:B0-----:R-:W-:-:S03]  /*1470*/  FFMA R68, R85, R86, R68 ;  /* 0x0000005655447223 */ /* 0x001fc60000000044 */
[----:B------:R-:W-:Y:S01]  /*1480*/  LDS R77, [UR7+0xb0] ;  /* 0x0000b007ff4d7984 */ /* 0x000fe20008000800 */
[----:B------:R-:W-:-:S03]  /*1490*/  FFMA R28, R85, R87, R28 ;  /* 0x00000057551c7223 */ /* 0x000fc6000000001c */
[----:B------:R-:W-:Y:S01]  /*14a0*/  LDS R78, [UR7+0xa8] ;  /* 0x0000a807ff4e7984 */ /* 0x000fe20008000800 */
[----:B------:R-:W-:-:S03]  /*14b0*/  FFMA R67, R85, R88, R67 ;  /* 0x0000005855437223 */ /* 0x000fc60000000043 */
[----:B------:R-:W0:Y:S01]  /*14c0*/  LDS R49, [R44+0x500] ;  /* 0x000500002c317984 */ /* 0x000e220000000800 */
[----:B-1----:R-:W-:-:S03]  /*14d0*/  FFMA R27, R85, R90, R27 ;  /* 0x0000005a551b7223 */ /* 0x002fc6000000001b */
[----:B------:R-:W1:Y:S04]  /*14e0*/  LDS R80, [UR7+0xb8] ;  /* 0x0000b807ff507984 */ /* 0x000e680008000800 */
[----:B------:R-:W-:Y:S04]  /*14f0*/  LDS R81, [UR7+0xc0] ;  /* 0x0000c007ff517984 */ /* 0x000fe80008000800 */
[----:B------:R-:W-:Y:S04]  /*1500*/  LDS R83, [UR7+0xd0] ;  /* 0x0000d007ff537984 */ /* 0x000fe80008000800 */
[----:B------:R-:W3:Y:S04]  /*1510*/  LDS R79, [R44+0x600] ;  /* 0x000600002c4f7984 */ /* 0x000ee80000000800 */
[----:B------:R-:W4:Y:S04]  /*1520*/  LDS R82, [UR7+0xc8] ;  /* 0x0000c807ff527984 */ /* 0x000f280008000800 */
[----:B------:R-:W5:Y:S01]  /*1530*/  LDS R84, [UR7+0xd8] ;  /* 0x0000d807ff547984 */ /* 0x000f620008000800 */
[C---:B--2---:R-:W-:Y:S01]  /*1540*/  FFMA R66, R45.reuse, R46, R66 ;  /* 0x0000002e2d427223 */ /* 0x044fe20000000042 */
[C---:B------:R-:W-:Y:S01]  /*1550*/  FFMA R26, R45.reuse, R47, R26 ;  /* 0x0000002f2d1a7223 */ /* 0x040fe2000000001a */
[C---:B------:R-:W-:Y:S01]  /*1560*/  FFMA R65, R45.reuse, R48, R65 ;  /* 0x000000302d417223 */ /* 0x040fe20000000041 */
[----:B------:R-:W-:Y:S01]  /*1570*/  LDS R86, [UR7+0xe0] ;  /* 0x0000e007ff567984 */ /* 0x000fe20008000800 */
[----:B------:R-:W-:-:S03]  /*1580*/  FFMA R25, R45, R52, R25 ;  /* 0x000000342d197223 */ /* 0x000fc60000000019 */
[----:B------:R-:W2:Y:S04]  /*1590*/  LDS R85, [R44+0x700] ;  /* 0x000700002c557984 */ /* 0x000ea80000000800 */
[----:B------:R-:W2:Y:S04]  /*15a0*/  LDS R87, [UR7+0xf0] ;  /* 0x0000f007ff577984 */ /* 0x000ea80008000800 */
[----:B------:R-:W2:Y:S01]  /*15b0*/  LDS R88, [UR7+0xe8] ;  /* 0x0000e807ff587984 */ /* 0x000ea20008000800 */
[C---:B0-----:R-:W-:Y:S01]  /*15c0*/  FFMA R64, R49.reuse, R53, R64 ;  /* 0x0000003531407223 */ /* 0x041fe20000000040 */
[C---:B------:R-:W-:Y:S01]  /*15d0*/  FFMA R24, R49.reuse, R77, R24 ;  /* 0x0000004d31187223 */ /* 0x040fe20000000018 */
[C---:B------:R-:W-:Y:S01]  /*15e0*/  FFMA R63, R49.reuse, R78, R63 ;  /* 0x0000004e313f7223 */ /* 0x040fe2000000003f */
[----:B------:R-:W0:Y:S01]  /*15f0*/  LDS R90, [UR7+0xf8] ;  /* 0x0000f807ff5a7984 */ /* 0x000e220008000800 */
[----:B-1----:R-:W-:-:S03]  /*1600*/  FFMA R23, R49, R80, R23 ;  /* 0x0000005031177223 */ /* 0x002fc60000000017 */
        /* <DEDUP_REMOVED lines=8> */
[----:B------:R-:W1:Y:S04]  /*1690*/  LDS R45, [R44+0x800] ;  /* 0x000800002c2d7984 */ /* 0x000e680000000800 */
[----:B------:R-:W-:Y:S01]  /*16a0*/  LDS R53, [UR7+0x120] ;  /* 0x00012007ff357984 */ /* 0x000fe20008000800 */
[----:B--2---:R-:W-:-:S03]  /*16b0*/  FFMA R60, R85, R86, R60 ;  /* 0x00000056553c7223 */ /* 0x004fc6000000003c */
[----:B------:R-:W-:Y:S01]  /*16c0*/  LDS R77, [UR7+0x130] ;  /* 0x00013007ff4d7984 */ /* 0x000fe20008000800 */
[----:B------:R-:W-:-:S03]  /*16d0*/  FFMA R20, R85, R87, R20 ;  /* 0x0000005755147223 */ /* 0x000fc60000000014 */
[----:B------:R-:W-:Y:S01]  /*16e0*/  LDS R78, [UR7+0x128] ;  /* 0x00012807ff4e7984 */ /* 0x000fe20008000800 */
[----:B------:R-:W-:-:S03]  /*16f0*/  FFMA R59, R85, R88, R59 ;  /* 0x00000058553b7223 */ /* 0x000fc6000000003b */
[----:B------:R-:W2:Y:S01]  /*1700*/  LDS R49, [R44+0x900] ;  /* 0x000900002c317984 */ /* 0x000ea20000000800 */
[----:B0-----:R-:W-:-:S03]  /*1710*/  FFMA R19, R85, R90, R19 ;  /* 0x0000005a55137223 */ /* 0x001fc60000000013 */
[----:B------:R-:W0:Y:S04]  /*1720*/  LDS R80, [UR7+0x138] ;  /* 0x00013807ff507984 */ /* 0x000e280008000800 */
[----:B------:R-:W-:Y:S04]  /*1730*/  LDS R81, [UR7+0x140] ;  /* 0x00014007ff517984 */ /* 0x000fe80008000800 */
[----:B------:R-:W-:Y:S04]  /*1740*/  LDS R83, [UR7+0x150] ;  /* 0x00015007ff537984 */ /* 0x000fe80008000800 */
[----:B------:R-:W3:Y:S04]  /*1750*/  LDS R79, [R44+0xa00] ;  /* 0x000a00002c4f7984 */ /* 0x000ee80000000800 */
[----:B------:R-:W4:Y:S04]  /*1760*/  LDS R82, [UR7+0x148] ;  /* 0x00014807ff527984 */ /* 0x000f280008000800 */
[----:B------:R-:W5:Y:S01]  /*1770*/  LDS R84, [UR7+0x158] ;  /* 0x00015807ff547984 */ /* 0x000f620008000800 */
[C---:B-1----:R-:W-:Y:S01]  /*1780*/  FFMA R58, R45.reuse, R46, R58 ;  /* 0x0000002e2d3a7223 */ /* 0x042fe2000000003a */
[C---:B------:R-:W-:Y:S01]  /*1790*/  FFMA R18, R45.reuse, R47, R18 ;  /* 0x0000002f2d127223 */ /* 0x040fe20000000012 */
[C---:B------:R-:W-:Y:S01]  /*17a0*/  FFMA R57, R45.reuse, R48, R57 ;  /* 0x000000302d397223 */ /* 0x040fe20000000039 */
[----:B------:R-:W-:Y:S01]  /*17b0*/  LDS R86, [UR7+0x160] ;  /* 0x00016007ff567984 */ /* 0x000fe20008000800 */
[----:B------:R-:W-:-:S03]  /*17c0*/  FFMA R17, R45, R52, R17 ;  /* 0x000000342d117223 */ /* 0x000fc60000000011 */
[----:B------:R-:W1:Y:S04]  /*17d0*/  LDS R85, [R44+0xb00] ;  /* 0x000b00002c557984 */ /* 0x000e680000000800 */
[----:B------:R-:W1:Y:S04]  /*17e0*/  LDS R87, [UR7+0x170] ;  /* 0x00017007ff577984 */ /* 0x000e680008000800 */
[----:B------:R-:W1:Y:S01]  /*17f0*/  LDS R88, [UR7+0x168] ;  /* 0x00016807ff587984 */ /* 0x000e620008000800 */
[C---:B--2---:R-:W-:Y:S01]  /*1800*/  FFMA R56, R49.reuse, R53, R56 ;  /* 0x0000003531387223 */ /* 0x044fe20000000038 */
[C---:B------:R-:W-:Y:S01]  /*1810*/  FFMA R16, R49.reuse, R77, R16 ;  /* 0x0000004d31107223 */ /* 0x040fe20000000010 */
[C---:B------:R-:W-:Y:S01]  /*1820*/  FFMA R55, R49.reuse, R78, R55 ;  /* 0x0000004e31377223 */ /* 0x040fe20000000037 */
[----:B------:R-:W2:Y:S01]  /*1830*/  LDS R90, [UR7+0x178] ;  /* 0x00017807ff5a7984 */ /* 0x000ea20008000800 */
[----:B0-----:R-:W-:-:S03]  /*1840*/  FFMA R15, R49, R80, R15 ;  /* 0x00000050310f7223 */ /* 0x001fc6000000000f */
[----:B------:R-:W-:Y:S04]  /*1850*/  LDS R46, [UR7+0x180] ;  /* 0x00018007ff2e7984 */ /* 0x000fe80008000800 */
[----:B------:R-:W-:Y:S01]  /*1860*/  LDS R47, [UR7+0x190] ;  /* 0x00019007ff2f7984 */ /* 0x000fe20008000800 */
[C---:B---3--:R-:W-:Y:S01]  /*1870*/  FFMA R54, R79.reuse, R81, R54 ;  /* 0x000000514f367223 */ /* 0x048fe20000000036 */
[C---:B------:R-:W-:Y:S02]  /*1880*/  FFMA R14, R79.reuse, R83, R14 ;  /* 0x000000534f0e7223 */ /* 0x040fe4000000000e */
[----:B------:R-:W-:Y:S01]  /*1890*/  LDS R48, [UR7+0x188] ;  /* 0x00018807ff307984 */ /* 0x000fe20008000800 */
[----:B----4-:R-:W-:-:S03]  /*18a0*/  FFMA R51, R79, R82, R51 ;  /* 0x000000524f337223 */ /* 0x010fc60000000033 */
[----:B------:R-:W0:Y:S01]  /*18b0*/  LDS R45, [R44+0xc00] ;  /* 0x000c00002c2d7984 */ /* 0x000e220000000800 */
[----:B-----5:R-:W-:-:S03]  /*18c0*/  FFMA R13, R79, R84, R13 ;  /* 0x000000544f0d7223 */ /* 0x020fc6000000000d */
[----:B------:R-:W3:Y:S04]  /*18d0*/  LDS R52, [UR7+0x198] ;  /* 0x00019807ff347984 */ /* 0x000ee80008000800 */
[----:B------:R-:W-:Y:S01]  /*18e0*/  LDS R53, [UR7+0x1a0] ;  /* 0x0001a007ff357984 */ /* 0x000fe20008000800 */
[----:B-1----:R-:W-:-:S03]  /*18f0*/  FFMA R50, R85, R86, R50 ;  /* 0x0000005655327223 */ /* 0x002fc60000000032 */
[----:B------:R-:W-:Y:S01]  /*1900*/  LDS R77, [UR7+0x1b0] ;  /* 0x0001b007ff4d7984 */ /* 0x000fe20008000800 */
[----:B------:R-:W-:-:S03]  /*1910*/  FFMA R12, R85, R87, R12 ;  /* 0x00000057550c7223 */ /* 0x000fc6000000000c */
[----:B------:R-:W1:Y:S01]  /*1920*/  LDS R49, [R44+0xd00] ;  /* 0x000d00002c317984 */ /* 0x000e620000000800 */
[----:B------:R-:W-:-:S03]  /*1930*/  FFMA R43, R85, R88, R43 ;  /* 0x00000058552b7223 */ /* 0x000fc6000000002b */
[----:B------:R-:W4:Y:S01]  /*1940*/  LDS R78, [UR7+0x1a8] ;  /* 0x0001a807ff4e7984 */ /* 0x000f220008000800 */
[----:B--2---:R-:W-:-:S03]  /*1950*/  FFMA R11, R85, R90, R11 ;  /* 0x0000005a550b7223 */ /* 0x004fc6000000000b */
[----:B------:R-:W2:Y:S04]  /*1960*/  LDS R80, [UR7+0x1b8] ;  /* 0x0001b807ff507984 */ /* 0x000ea80008000800 */
[----:B------:R-:W-:Y:S04]  /*1970*/  LDS R81, [UR7+0x1c0] ;  /* 0x0001c007ff517984 */ /* 0x000fe80008000800 */
[----:B------:R-:W5:Y:S04]  /*1980*/  LDS R79, [R44+0xe00] ;  /* 0x000e00002c4f7984 */ /* 0x000f680000000800 */
[----:B------:R-:W5:Y:S04]  /*1990*/  LDS R83, [UR7+0x1d0] ;  /* 0x0001d007ff537984 */ /* 0x000f680008000800 */
[----:B------:R-:W5:Y:S01]  /*19a0*/  LDS R82, [UR7+0x1c8] ;  /* 0x0001c807ff527984 */ /* 0x000f620008000800 */
[C---:B0-----:R-:W-:Y:S01]  /*19b0*/  FFMA R42, R45.reuse, R46, R42 ;  /* 0x0000002e2d2a7223 */ /* 0x041fe2000000002a */
[C---:B------:R-:W-:Y:S01]  /*19c0*/  FFMA R10, R45.reuse, R47, R10 ;  /* 0x0000002f2d0a7223 */ /* 0x040fe2000000000a */
[C---:B------:R-:W-:Y:S01]  /*19d0*/  FFMA R41, R45.reuse, R48, R41 ;  /* 0x000000302d297223 */ /* 0x040fe20000000029 */
[----:B------:R-:W0:Y:S01]  /*19e0*/  LDS R84, [UR7+0x1d8] ;  /* 0x0001d807ff547984 */ /* 0x000e220008000800 */
[----:B---3--:R-:W-:-:S03]  /*19f0*/  FFMA R9, R45, R52, R9 ;  /* 0x000000342d097223 */ /* 0x008fc60000000009 */
[----:B------:R-:W-:Y:S04]  /*1a00*/  LDS R85, [R44+0xf00] ;  /* 0x000f00002c557984 */ /* 0x000fe80000000800 */
[----:B------:R-:W3:Y:S04]  /*1a10*/  LDS R86, [UR7+0x1e0] ;  /* 0x0001e007ff567984 */ /* 0x000ee80008000800 */
[----:B------:R-:W3:Y:S01]  /*1a20*/  LDS R87, [UR7+0x1f0] ;  /* 0x0001f007ff577984 */ /* 0x000ee20008000800 */
[C---:B-1----:R-:W-:Y:S01]  /*1a30*/  FFMA R40, R49.reuse, R53, R40 ;  /* 0x0000003531287223 */ /* 0x042fe20000000028 */
[----:B------:R-:W-:-:S02]  /*1a40*/  FFMA R8, R49, R77, R8 ;  /* 0x0000004d31087223 */ /* 0x000fc40000000008 */
[----:B------:R-:W1:Y:S01]  /*1a50*/  LDS R88, [UR7+0x1e8] ;  /* 0x0001e807ff587984 */ /* 0x000e620008000800 */
[----:B----4-:R-:W-:-:S03]  /*1a60*/  FFMA R39, R49, R78, R39 ;  /* 0x0000004e31277223 */ /* 0x010fc60000000027 */
[----:B------:R-:W4:Y:S01]  /*1a70*/  LDS R89, [UR7+0x1f8] ;  /* 0x0001f807ff597984 */ /* 0x000f220008000800 */
[----:B--2---:R-:W-:Y:S01]  /*1a80*/  FFMA R7, R49, R80, R7 ;  /* 0x0000005031077223 */ /* 0x004fe20000000007 */
[C---:B-----5:R-:W-:Y:S01]  /*1a90*/  FFMA R38, R79.reuse, R81, R38 ;  /* 0x000000514f267223 */ /* 0x060fe20000000026 */
[C---:B------:R-:W-:Y:S01]  /*1aa0*/  FFMA R6, R79.reuse, R83, R6 ;  /* 0x000000534f067223 */ /* 0x040fe20000000006 */
[C---:B------:R-:W-:Y:S01]  /*1ab0*/  FFMA R37, R79.reuse, R82, R37 ;  /* 0x000000524f257223 */ /* 0x040fe20000000025 */
[----:B0-----:R-:W-:Y:S01]  /*1ac0*/  FFMA R5, R79, R84, R5 ;  /* 0x000000544f057223 */ /* 0x001fe20000000005 */
[C---:B---3--:R-:W-:Y:S01]  /*1ad0*/  FFMA R36, R85.reuse, R86, R36 ;  /* 0x0000005655247223 */ /* 0x048fe20000000024 */
[C---:B------:R-:W-:Y:S01]  /*1ae0*/  FFMA R4, R85.reuse, R87, R4 ;  /* 0x0000005755047223 */ /* 0x040fe20000000004 */
[C---:B-1----:R-:W-:Y:S01]  /*1af0*/  FFMA R35, R85.reuse, R88, R35 ;  /* 0x0000005855237223 */ /* 0x042fe20000000023 */
[----:B----4-:R-:W-:Y:S01]  /*1b00*/  FFMA R2, R85, R89, R2 ;  /* 0x0000005955027223 */ /* 0x010fe20000000002 */
[----:B------:R-:W-:Y:S06]  /*1b10*/  BRA.U UP1, `(.L_x_0) ;  /* 0xfffffff501a47547 */ /* 0x000fec000b83ffff */
[----:B------:R-:W-:Y:S05]  /*1b20*/  @P0 BRA `(.L_x_1) ;  /* 0xffffffe400d80947 */ /* 0x000fea000383ffff */
[----:B------:R-:W0:Y:S01]  /*1b30*/  LDC.64 R44, c[0x0][0x390] ;  /* 0x0000e400ff2c7b82 */ /* 0x000e220000000a00 */
[----:B------:R-:W-:-:S04]  /*1b40*/  IADD3 R0, PT, PT, R3, R0, RZ ;  /* 0x0000000003007210 */ /* 0x000fc80007ffe0ff */
[----:B------:R-:W-:-:S05]  /*1b50*/  LEA R75, R75, R0, 0x5 ;  /* 0x000000004b4b7211 */ /* 0x000fca00078e28ff */
[----:B0-----:R-:W-:-:S05]  /*1b60*/  IMAD.WIDE.U32 R44, R75, 0x4, R44 ;  /* 0x000000044b2c7825 */ /* 0x001fca00078e002c */
[----:B------:R-:W-:Y:S04]  /*1b70*/  STG.E desc[UR8][R44.64], R74 ;  /* 0x0000004a2c007986 */ /* 0x000fe8000c101908 */
        /* <DEDUP_REMOVED lines=62> */
[----:B------:R-:W-:Y:S01]  /*1f60*/  STG.E desc[UR8][R44.64+0x3c300], R2 ;  /* 0x03c300022c007986 */ /* 0x000fe2000c101908 */
[----:B------:R-:W-:Y:S05]  /*1f70*/  EXIT ;  /* 0x000000000000794d */ /* 0x000fea0003800000 */
.L_x_2:
[----:B------:R-:W-:-:S00]  /*1f80*/  BRA `(.L_x_2) ;  /* 0xfffffffc00fc7947 */ /* 0x000fc0000383ffff */
[----:B------:R-:W-:-:S00]  /*1f90*/  NOP ;  /* 0x0000000000007918 */ /* 0x000fc00000000000 */
        /* <DEDUP_REMOVED lines=14> */
.L_x_3:


//--------------------- .nv.shared.my_kernel_kernel0 --------------------------
	.section	.nv.shared.my_kernel_kernel0,"aw",@nobits
	.sectionflags	@""
	.align	4
.nv.shared.my_kernel_kernel0:
	.zero		5632


//--------------------- .nv.shared.reserved.0     --------------------------
	.section	.nv.shared.reserved.0,"aw",@nobits
	.weak		__nv_reservedSMEM_offset_0_alias
	.size		__nv_reservedSMEM_offset_0_alias, 0, 64
	.other		__nv_reservedSMEM_offset_0_alias,@"STO_CUDA_RESERVED_SHARED STV_DEFAULT"
__nv_reservedSMEM_offset_0_alias:
	.zero		0
	.zero		64


//--------------------- .nv.constant0.my_kernel_kernel0 --------------------------
	.section	.nv.constant0.my_kernel_kernel0,"a",@progbits
	.sectionflags	@""
	.align	4
.nv.constant0.my_kernel_kernel0:
	.zero		920


//--------------------- SYMBOLS --------------------------

	.type		.nv.reservedSmem.offset0,@object
	.size		.nv.reservedSmem.offset0,0x4
	.type		.nv.reservedSmem.cap,@object
	.size		.nv.reservedSmem.cap,0x4
